//
// Generated by NVIDIA NVVM Compiler
//
// Compiler Build ID: CL-36424714
// Cuda compilation tools, release 13.0, V13.0.88
// Based on NVVM 20.0.0
//

.version 9.0
.target sm_100
.address_size 64

	// .globl	_Z11initVectorViP17curandStateXORWOW
.global .align 4 .b8 precalc_xorwow_matrix[102400];
.global .align 4 .b8 precalc_xorwow_offset_matrix[102400];
.global .align 4 .b8 mrg32k3aM1[2304];
.global .align 4 .b8 mrg32k3aM2[2304];
.global .align 4 .b8 mrg32k3aM1SubSeq[2016];
.global .align 4 .b8 mrg32k3aM2SubSeq[2016];
.global .align 4 .b8 mrg32k3aM1Seq[2304];
.global .align 4 .b8 mrg32k3aM2Seq[2304];
.const .align 8 .b8 __cr_lgamma_table[72];
.global .align 4 .b8 vector_V[2000000000];
.global .align 4 .b8 vector_H[32];

.visible .entry _Z11initVectorViP17curandStateXORWOW(
	.param .u32 _Z11initVectorViP17curandStateXORWOW_param_0,
	.param .u64 .ptr .align 1 _Z11initVectorViP17curandStateXORWOW_param_1
)
{
	.reg .pred 	%p<30>;
	.reg .b32 	%r<485>;
	.reg .b64 	%rd<21>;

	ld.param.u32 	%r187, [_Z11initVectorViP17curandStateXORWOW_param_0];
	ld.param.u64 	%rd9, [_Z11initVectorViP17curandStateXORWOW_param_1];
	cvta.to.global.u64 	%rd10, %rd9;
	mov.u32 	%r188, %ctaid.x;
	mov.u32 	%r189, %ntid.x;
	mov.u32 	%r190, %tid.x;
	mad.lo.s32 	%r191, %r188, %r189, %r190;
	cvt.s64.s32 	%rd1, %r191;
	mul.wide.s32 	%rd11, %r191, 48;
	add.s64 	%rd2, %rd10, %rd11;
	xor.b32  	%r192, %r187, -1429050551;
	mul.lo.s32 	%r193, %r192, 1099087573;
	setp.gt.s32 	%p1, %r187, -1;
	selp.b32 	%r194, -644748465, -1947113066, %p1;
	add.s32 	%r195, %r194, %r193;
	add.s32 	%r196, %r195, 6615241;
	add.s32 	%r197, %r193, 123456789;
	st.global.v2.u32 	[%rd2], {%r196, %r197};
	xor.b32  	%r198, %r193, 362436069;
	add.s32 	%r199, %r194, 521288629;
	st.global.v2.u32 	[%rd2+8], {%r198, %r199};
	xor.b32  	%r200, %r194, 88675123;
	add.s32 	%r201, %r193, 5783321;
	st.global.v2.u32 	[%rd2+16], {%r200, %r201};
	setp.eq.s32 	%p2, %r191, 0;
	@%p2 bra 	$L__BB0_42;
	mov.b32 	%r389, 0;
	mov.u64 	%rd13, precalc_xorwow_matrix;
	mov.u64 	%rd20, %rd1;
$L__BB0_2:
	and.b64  	%rd4, %rd20, 3;
	setp.eq.s64 	%p3, %rd4, 0;
	@%p3 bra 	$L__BB0_41;
	mul.wide.u32 	%rd12, %r389, 3200;
	add.s64 	%rd5, %rd13, %rd12;
	cvt.u32.u64 	%r2, %rd4;
	mov.b32 	%r390, 0;
$L__BB0_4:
	mov.b32 	%r403, 0;
	mov.u32 	%r404, %r403;
	mov.u32 	%r405, %r403;
	mov.u32 	%r406, %r403;
	mov.u32 	%r407, %r403;
	mov.u32 	%r396, %r403;
$L__BB0_5:
	mul.wide.u32 	%rd14, %r396, 4;
	add.s64 	%rd15, %rd2, %rd14;
	ld.global.u32 	%r10, [%rd15+4];
	shl.b32 	%r11, %r396, 5;
	mov.b32 	%r402, 0;
$L__BB0_6:
	.pragma "nounroll";
	shr.u32 	%r206, %r10, %r402;
	and.b32  	%r207, %r206, 1;
	setp.eq.b32 	%p4, %r207, 1;
	not.pred 	%p5, %p4;
	add.s32 	%r208, %r11, %r402;
	mul.lo.s32 	%r209, %r208, 5;
	mul.wide.u32 	%rd16, %r209, 4;
	add.s64 	%rd6, %rd5, %rd16;
	@%p5 bra 	$L__BB0_8;
	ld.global.u32 	%r210, [%rd6];
	xor.b32  	%r407, %r407, %r210;
	ld.global.u32 	%r211, [%rd6+4];
	xor.b32  	%r406, %r406, %r211;
	ld.global.u32 	%r212, [%rd6+8];
	xor.b32  	%r405, %r405, %r212;
	ld.global.u32 	%r213, [%rd6+12];
	xor.b32  	%r404, %r404, %r213;
	ld.global.u32 	%r214, [%rd6+16];
	xor.b32  	%r403, %r403, %r214;
$L__BB0_8:
	and.b32  	%r216, %r206, 2;
	setp.eq.s32 	%p6, %r216, 0;
	@%p6 bra 	$L__BB0_10;
	ld.global.u32 	%r217, [%rd6+20];
	xor.b32  	%r407, %r407, %r217;
	ld.global.u32 	%r218, [%rd6+24];
	xor.b32  	%r406, %r406, %r218;
	ld.global.u32 	%r219, [%rd6+28];
	xor.b32  	%r405, %r405, %r219;
	ld.global.u32 	%r220, [%rd6+32];
	xor.b32  	%r404, %r404, %r220;
	ld.global.u32 	%r221, [%rd6+36];
	xor.b32  	%r403, %r403, %r221;
$L__BB0_10:
	and.b32  	%r223, %r206, 4;
	setp.eq.s32 	%p7, %r223, 0;
	@%p7 bra 	$L__BB0_12;
	ld.global.u32 	%r224, [%rd6+40];
	xor.b32  	%r407, %r407, %r224;
	ld.global.u32 	%r225, [%rd6+44];
	xor.b32  	%r406, %r406, %r225;
	ld.global.u32 	%r226, [%rd6+48];
	xor.b32  	%r405, %r405, %r226;
	ld.global.u32 	%r227, [%rd6+52];
	xor.b32  	%r404, %r404, %r227;
	ld.global.u32 	%r228, [%rd6+56];
	xor.b32  	%r403, %r403, %r228;
$L__BB0_12:
	and.b32  	%r230, %r206, 8;
	setp.eq.s32 	%p8, %r230, 0;
	@%p8 bra 	$L__BB0_14;
	ld.global.u32 	%r231, [%rd6+60];
	xor.b32  	%r407, %r407, %r231;
	ld.global.u32 	%r232, [%rd6+64];
	xor.b32  	%r406, %r406, %r232;
	ld.global.u32 	%r233, [%rd6+68];
	xor.b32  	%r405, %r405, %r233;
	ld.global.u32 	%r234, [%rd6+72];
	xor.b32  	%r404, %r404, %r234;
	ld.global.u32 	%r235, [%rd6+76];
	xor.b32  	%r403, %r403, %r235;
$L__BB0_14:
	and.b32  	%r237, %r206, 16;
	setp.eq.s32 	%p9, %r237, 0;
	@%p9 bra 	$L__BB0_16;
	ld.global.u32 	%r238, [%rd6+80];
	xor.b32  	%r407, %r407, %r238;
	ld.global.u32 	%r239, [%rd6+84];
	xor.b32  	%r406, %r406, %r239;
	ld.global.u32 	%r240, [%rd6+88];
	xor.b32  	%r405, %r405, %r240;
	ld.global.u32 	%r241, [%rd6+92];
	xor.b32  	%r404, %r404, %r241;
	ld.global.u32 	%r242, [%rd6+96];
	xor.b32  	%r403, %r403, %r242;
$L__BB0_16:
	and.b32  	%r244, %r206, 32;
	setp.eq.s32 	%p10, %r244, 0;
	@%p10 bra 	$L__BB0_18;
	ld.global.u32 	%r245, [%rd6+100];
	xor.b32  	%r407, %r407, %r245;
	ld.global.u32 	%r246, [%rd6+104];
	xor.b32  	%r406, %r406, %r246;
	ld.global.u32 	%r247, [%rd6+108];
	xor.b32  	%r405, %r405, %r247;
	ld.global.u32 	%r248, [%rd6+112];
	xor.b32  	%r404, %r404, %r248;
	ld.global.u32 	%r249, [%rd6+116];
	xor.b32  	%r403, %r403, %r249;
$L__BB0_18:
	and.b32  	%r251, %r206, 64;
	setp.eq.s32 	%p11, %r251, 0;
	@%p11 bra 	$L__BB0_20;
	ld.global.u32 	%r252, [%rd6+120];
	xor.b32  	%r407, %r407, %r252;
	ld.global.u32 	%r253, [%rd6+124];
	xor.b32  	%r406, %r406, %r253;
	ld.global.u32 	%r254, [%rd6+128];
	xor.b32  	%r405, %r405, %r254;
	ld.global.u32 	%r255, [%rd6+132];
	xor.b32  	%r404, %r404, %r255;
	ld.global.u32 	%r256, [%rd6+136];
	xor.b32  	%r403, %r403, %r256;
$L__BB0_20:
	and.b32  	%r258, %r206, 128;
	setp.eq.s32 	%p12, %r258, 0;
	@%p12 bra 	$L__BB0_22;
	ld.global.u32 	%r259, [%rd6+140];
	xor.b32  	%r407, %r407, %r259;
	ld.global.u32 	%r260, [%rd6+144];
	xor.b32  	%r406, %r406, %r260;
	ld.global.u32 	%r261, [%rd6+148];
	xor.b32  	%r405, %r405, %r261;
	ld.global.u32 	%r262, [%rd6+152];
	xor.b32  	%r404, %r404, %r262;
	ld.global.u32 	%r263, [%rd6+156];
	xor.b32  	%r403, %r403, %r263;
$L__BB0_22:
	and.b32  	%r265, %r206, 256;
	setp.eq.s32 	%p13, %r265, 0;
	@%p13 bra 	$L__BB0_24;
	ld.global.u32 	%r266, [%rd6+160];
	xor.b32  	%r407, %r407, %r266;
	ld.global.u32 	%r267, [%rd6+164];
	xor.b32  	%r406, %r406, %r267;
	ld.global.u32 	%r268, [%rd6+168];
	xor.b32  	%r405, %r405, %r268;
	ld.global.u32 	%r269, [%rd6+172];
	xor.b32  	%r404, %r404, %r269;
	ld.global.u32 	%r270, [%rd6+176];
	xor.b32  	%r403, %r403, %r270;
$L__BB0_24:
	and.b32  	%r272, %r206, 512;
	setp.eq.s32 	%p14, %r272, 0;
	@%p14 bra 	$L__BB0_26;
	ld.global.u32 	%r273, [%rd6+180];
	xor.b32  	%r407, %r407, %r273;
	ld.global.u32 	%r274, [%rd6+184];
	xor.b32  	%r406, %r406, %r274;
	ld.global.u32 	%r275, [%rd6+188];
	xor.b32  	%r405, %r405, %r275;
	ld.global.u32 	%r276, [%rd6+192];
	xor.b32  	%r404, %r404, %r276;
	ld.global.u32 	%r277, [%rd6+196];
	xor.b32  	%r403, %r403, %r277;
$L__BB0_26:
	and.b32  	%r279, %r206, 1024;
	setp.eq.s32 	%p15, %r279, 0;
	@%p15 bra 	$L__BB0_28;
	ld.global.u32 	%r280, [%rd6+200];
	xor.b32  	%r407, %r407, %r280;
	ld.global.u32 	%r281, [%rd6+204];
	xor.b32  	%r406, %r406, %r281;
	ld.global.u32 	%r282, [%rd6+208];
	xor.b32  	%r405, %r405, %r282;
	ld.global.u32 	%r283, [%rd6+212];
	xor.b32  	%r404, %r404, %r283;
	ld.global.u32 	%r284, [%rd6+216];
	xor.b32  	%r403, %r403, %r284;
$L__BB0_28:
	and.b32  	%r286, %r206, 2048;
	setp.eq.s32 	%p16, %r286, 0;
	@%p16 bra 	$L__BB0_30;
	ld.global.u32 	%r287, [%rd6+220];
	xor.b32  	%r407, %r407, %r287;
	ld.global.u32 	%r288, [%rd6+224];
	xor.b32  	%r406, %r406, %r288;
	ld.global.u32 	%r289, [%rd6+228];
	xor.b32  	%r405, %r405, %r289;
	ld.global.u32 	%r290, [%rd6+232];
	xor.b32  	%r404, %r404, %r290;
	ld.global.u32 	%r291, [%rd6+236];
	xor.b32  	%r403, %r403, %r291;
$L__BB0_30:
	and.b32  	%r293, %r206, 4096;
	setp.eq.s32 	%p17, %r293, 0;
	@%p17 bra 	$L__BB0_32;
	ld.global.u32 	%r294, [%rd6+240];
	xor.b32  	%r407, %r407, %r294;
	ld.global.u32 	%r295, [%rd6+244];
	xor.b32  	%r406, %r406, %r295;
	ld.global.u32 	%r296, [%rd6+248];
	xor.b32  	%r405, %r405, %r296;
	ld.global.u32 	%r297, [%rd6+252];
	xor.b32  	%r404, %r404, %r297;
	ld.global.u32 	%r298, [%rd6+256];
	xor.b32  	%r403, %r403, %r298;
$L__BB0_32:
	and.b32  	%r300, %r206, 8192;
	setp.eq.s32 	%p18, %r300, 0;
	@%p18 bra 	$L__BB0_34;
	ld.global.u32 	%r301, [%rd6+260];
	xor.b32  	%r407, %r407, %r301;
	ld.global.u32 	%r302, [%rd6+264];
	xor.b32  	%r406, %r406, %r302;
	ld.global.u32 	%r303, [%rd6+268];
	xor.b32  	%r405, %r405, %r303;
	ld.global.u32 	%r304, [%rd6+272];
	xor.b32  	%r404, %r404, %r304;
	ld.global.u32 	%r305, [%rd6+276];
	xor.b32  	%r403, %r403, %r305;
$L__BB0_34:
	and.b32  	%r307, %r206, 16384;
	setp.eq.s32 	%p19, %r307, 0;
	@%p19 bra 	$L__BB0_36;
	ld.global.u32 	%r308, [%rd6+280];
	xor.b32  	%r407, %r407, %r308;
	ld.global.u32 	%r309, [%rd6+284];
	xor.b32  	%r406, %r406, %r309;
	ld.global.u32 	%r310, [%rd6+288];
	xor.b32  	%r405, %r405, %r310;
	ld.global.u32 	%r311, [%rd6+292];
	xor.b32  	%r404, %r404, %r311;
	ld.global.u32 	%r312, [%rd6+296];
	xor.b32  	%r403, %r403, %r312;
$L__BB0_36:
	and.b32  	%r314, %r206, 32768;
	setp.eq.s32 	%p20, %r314, 0;
	@%p20 bra 	$L__BB0_38;
	ld.global.u32 	%r315, [%rd6+300];
	xor.b32  	%r407, %r407, %r315;
	ld.global.u32 	%r316, [%rd6+304];
	xor.b32  	%r406, %r406, %r316;
	ld.global.u32 	%r317, [%rd6+308];
	xor.b32  	%r405, %r405, %r317;
	ld.global.u32 	%r318, [%rd6+312];
	xor.b32  	%r404, %r404, %r318;
	ld.global.u32 	%r319, [%rd6+316];
	xor.b32  	%r403, %r403, %r319;
$L__BB0_38:
	add.s32 	%r402, %r402, 16;
	setp.ne.s32 	%p21, %r402, 32;
	@%p21 bra 	$L__BB0_6;
	mad.lo.s32 	%r320, %r396, -31, %r11;
	add.s32 	%r396, %r320, 1;
	setp.ne.s32 	%p22, %r396, 5;
	@%p22 bra 	$L__BB0_5;
	st.global.u32 	[%rd2+4], %r407;
	st.global.u32 	[%rd2+8], %r406;
	st.global.u32 	[%rd2+12], %r405;
	st.global.u32 	[%rd2+16], %r404;
	st.global.u32 	[%rd2+20], %r403;
	add.s32 	%r390, %r390, 1;
	setp.lt.u32 	%p23, %r390, %r2;
	@%p23 bra 	$L__BB0_4;
$L__BB0_41:
	shr.u64 	%rd7, %rd20, 2;
	add.s32 	%r389, %r389, 1;
	setp.gt.u64 	%p24, %rd20, 3;
	mov.u64 	%rd20, %rd7;
	@%p24 bra 	$L__BB0_2;
$L__BB0_42:
	cvt.u32.u64 	%r322, %rd1;
	mov.b32 	%r484, 0;
	st.global.v2.u32 	[%rd2+24], {%r484, %r484};
	st.global.u32 	[%rd2+32], %r484;
	mov.b64 	%rd17, 0;
	st.global.u64 	[%rd2+40], %rd17;
	mul.wide.u32 	%rd18, %r322, 4;
	mov.u64 	%rd19, vector_V;
	add.s64 	%rd8, %rd19, %rd18;
	neg.s32 	%r483, %r322;
$L__BB0_43:
	setp.ne.s32 	%p25, %r483, 0;
	@%p25 bra 	$L__BB0_45;
	ld.global.v2.u32 	{%r323, %r324}, [%rd2];
	shr.u32 	%r325, %r324, 2;
	xor.b32  	%r326, %r325, %r324;
	ld.global.v2.u32 	{%r327, %r328}, [%rd2+8];
	ld.global.v2.u32 	{%r329, %r330}, [%rd2+16];
	st.global.v2.u32 	[%rd2+8], {%r328, %r329};
	shl.b32 	%r331, %r330, 4;
	shl.b32 	%r332, %r326, 1;
	xor.b32  	%r333, %r332, %r331;
	xor.b32  	%r334, %r333, %r326;
	xor.b32  	%r335, %r334, %r330;
	st.global.v2.u32 	[%rd2+16], {%r330, %r335};
	add.s32 	%r336, %r323, 362437;
	st.global.v2.u32 	[%rd2], {%r336, %r327};
	add.s32 	%r337, %r335, %r336;
	st.global.u32 	[%rd8], %r337;
$L__BB0_45:
	add.s32 	%r339, %r484, 1;
	setp.ne.s32 	%p26, %r322, %r339;
	@%p26 bra 	$L__BB0_47;
	ld.global.v2.u32 	{%r340, %r341}, [%rd2];
	shr.u32 	%r342, %r341, 2;
	xor.b32  	%r343, %r342, %r341;
	ld.global.v2.u32 	{%r344, %r345}, [%rd2+8];
	ld.global.v2.u32 	{%r346, %r347}, [%rd2+16];
	st.global.v2.u32 	[%rd2+8], {%r345, %r346};
	shl.b32 	%r348, %r347, 4;
	shl.b32 	%r349, %r343, 1;
	xor.b32  	%r350, %r349, %r348;
	xor.b32  	%r351, %r350, %r343;
	xor.b32  	%r352, %r351, %r347;
	st.global.v2.u32 	[%rd2+16], {%r347, %r352};
	add.s32 	%r353, %r340, 362437;
	st.global.v2.u32 	[%rd2], {%r353, %r344};
	add.s32 	%r354, %r352, %r353;
	st.global.u32 	[%rd8], %r354;
$L__BB0_47:
	add.s32 	%r356, %r484, 2;
	setp.ne.s32 	%p27, %r322, %r356;
	@%p27 bra 	$L__BB0_49;
	ld.global.v2.u32 	{%r357, %r358}, [%rd2];
	shr.u32 	%r359, %r358, 2;
	xor.b32  	%r360, %r359, %r358;
	ld.global.v2.u32 	{%r361, %r362}, [%rd2+8];
	ld.global.v2.u32 	{%r363, %r364}, [%rd2+16];
	st.global.v2.u32 	[%rd2+8], {%r362, %r363};
	shl.b32 	%r365, %r364, 4;
	shl.b32 	%r366, %r360, 1;
	xor.b32  	%r367, %r366, %r365;
	xor.b32  	%r368, %r367, %r360;
	xor.b32  	%r369, %r368, %r364;
	st.global.v2.u32 	[%rd2+16], {%r364, %r369};
	add.s32 	%r370, %r357, 362437;
	st.global.v2.u32 	[%rd2], {%r370, %r361};
	add.s32 	%r371, %r369, %r370;
	st.global.u32 	[%rd8], %r371;
$L__BB0_49:
	add.s32 	%r373, %r484, 3;
	setp.ne.s32 	%p28, %r322, %r373;
	@%p28 bra 	$L__BB0_51;
	ld.global.v2.u32 	{%r374, %r375}, [%rd2];
	shr.u32 	%r376, %r375, 2;
	xor.b32  	%r377, %r376, %r375;
	ld.global.v2.u32 	{%r378, %r379}, [%rd2+8];
	ld.global.v2.u32 	{%r380, %r381}, [%rd2+16];
	st.global.v2.u32 	[%rd2+8], {%r379, %r380};
	shl.b32 	%r382, %r381, 4;
	shl.b32 	%r383, %r377, 1;
	xor.b32  	%r384, %r383, %r382;
	xor.b32  	%r385, %r384, %r377;
	xor.b32  	%r386, %r385, %r381;
	st.global.v2.u32 	[%rd2+16], {%r381, %r386};
	add.s32 	%r387, %r374, 362437;
	st.global.v2.u32 	[%rd2], {%r387, %r378};
	add.s32 	%r388, %r386, %r387;
	st.global.u32 	[%rd8], %r388;
$L__BB0_51:
	add.s32 	%r484, %r484, 4;
	add.s32 	%r483, %r483, 4;
	setp.ne.s32 	%p29, %r484, 500000000;
	@%p29 bra 	$L__BB0_43;
	ret;

}
	// .globl	_Z11initVectorHv
.visible .entry _Z11initVectorHv()
{
	.reg .pred 	%p<2>;
	.reg .b32 	%r<6>;
	.reg .b64 	%rd<4>;

	mov.u32 	%r2, %ctaid.x;
	mov.u32 	%r3, %ntid.x;
	mov.u32 	%r4, %tid.x;
	mad.lo.s32 	%r1, %r2, %r3, %r4;
	setp.gt.s32 	%p1, %r1, 7;
	@%p1 bra 	$L__BB1_2;
	mul.wide.s32 	%rd1, %r1, 4;
	mov.u64 	%rd2, vector_H;
	add.s64 	%rd3, %rd2, %rd1;
	mov.b32 	%r5, 0;
	st.global.u32 	[%rd3], %r5;
$L__BB1_2:
	ret;

}
	// .globl	_Z9histogramii
.visible .entry _Z9histogramii(
	.param .u32 _Z9histogramii_param_0,
	.param .u32 _Z9histogramii_param_1
)
{
	.reg .pred 	%p<18>;
	.reg .b32 	%r<141>;
	.reg .b64 	%rd<52>;

	mov.u32 	%r8, %ctaid.x;
	mov.u32 	%r9, %ntid.x;
	mov.u32 	%r10, %tid.x;
	mad.lo.s32 	%r1, %r8, %r9, %r10;
	mul.lo.s32 	%r11, %r1, %r1;
	mul.wide.u32 	%rd2, %r11, 4;
	mov.u64 	%rd3, vector_V;
	add.s64 	%rd1, %rd3, %rd2;
	neg.s32 	%r139, %r1;
	mov.b32 	%r140, 0;
	mov.u64 	%rd5, vector_H;
$L__BB2_1:
	setp.ne.s32 	%p1, %r139, 0;
	@%p1 bra 	$L__BB2_3;
	ld.global.u32 	%r12, [%rd1];
	shr.s32 	%r13, %r12, 31;
	shr.u32 	%r14, %r13, 29;
	add.s32 	%r15, %r12, %r14;
	and.b32  	%r16, %r15, -8;
	sub.s32 	%r17, %r12, %r16;
	mul.wide.s32 	%rd4, %r17, 4;
	add.s64 	%rd6, %rd5, %rd4;
	atom.global.add.u32 	%r18, [%rd6], 1;
$L__BB2_3:
	add.s32 	%r19, %r140, 1;
	setp.ne.s32 	%p2, %r1, %r19;
	@%p2 bra 	$L__BB2_5;
	ld.global.u32 	%r20, [%rd1];
	shr.s32 	%r21, %r20, 31;
	shr.u32 	%r22, %r21, 29;
	add.s32 	%r23, %r20, %r22;
	and.b32  	%r24, %r23, -8;
	sub.s32 	%r25, %r20, %r24;
	mul.wide.s32 	%rd7, %r25, 4;
	add.s64 	%rd9, %rd5, %rd7;
	atom.global.add.u32 	%r26, [%rd9], 1;
$L__BB2_5:
	add.s32 	%r27, %r140, 2;
	setp.ne.s32 	%p3, %r1, %r27;
	@%p3 bra 	$L__BB2_7;
	ld.global.u32 	%r28, [%rd1];
	shr.s32 	%r29, %r28, 31;
	shr.u32 	%r30, %r29, 29;
	add.s32 	%r31, %r28, %r30;
	and.b32  	%r32, %r31, -8;
	sub.s32 	%r33, %r28, %r32;
	mul.wide.s32 	%rd10, %r33, 4;
	add.s64 	%rd12, %rd5, %rd10;
	atom.global.add.u32 	%r34, [%rd12], 1;
$L__BB2_7:
	add.s32 	%r35, %r140, 3;
	setp.ne.s32 	%p4, %r1, %r35;
	@%p4 bra 	$L__BB2_9;
	ld.global.u32 	%r36, [%rd1];
	shr.s32 	%r37, %r36, 31;
	shr.u32 	%r38, %r37, 29;
	add.s32 	%r39, %r36, %r38;
	and.b32  	%r40, %r39, -8;
	sub.s32 	%r41, %r36, %r40;
	mul.wide.s32 	%rd13, %r41, 4;
	add.s64 	%rd15, %rd5, %rd13;
	atom.global.add.u32 	%r42, [%rd15], 1;
$L__BB2_9:
	add.s32 	%r43, %r140, 4;
	setp.ne.s32 	%p5, %r1, %r43;
	@%p5 bra 	$L__BB2_11;
	ld.global.u32 	%r44, [%rd1];
	shr.s32 	%r45, %r44, 31;
	shr.u32 	%r46, %r45, 29;
	add.s32 	%r47, %r44, %r46;
	and.b32  	%r48, %r47, -8;
	sub.s32 	%r49, %r44, %r48;
	mul.wide.s32 	%rd16, %r49, 4;
	add.s64 	%rd18, %rd5, %rd16;
	atom.global.add.u32 	%r50, [%rd18], 1;
$L__BB2_11:
	add.s32 	%r51, %r140, 5;
	setp.ne.s32 	%p6, %r1, %r51;
	@%p6 bra 	$L__BB2_13;
	ld.global.u32 	%r52, [%rd1];
	shr.s32 	%r53, %r52, 31;
	shr.u32 	%r54, %r53, 29;
	add.s32 	%r55, %r52, %r54;
	and.b32  	%r56, %r55, -8;
	sub.s32 	%r57, %r52, %r56;
	mul.wide.s32 	%rd19, %r57, 4;
	add.s64 	%rd21, %rd5, %rd19;
	atom.global.add.u32 	%r58, [%rd21], 1;
$L__BB2_13:
	add.s32 	%r59, %r140, 6;
	setp.ne.s32 	%p7, %r1, %r59;
	@%p7 bra 	$L__BB2_15;
	ld.global.u32 	%r60, [%rd1];
	shr.s32 	%r61, %r60, 31;
	shr.u32 	%r62, %r61, 29;
	add.s32 	%r63, %r60, %r62;
	and.b32  	%r64, %r63, -8;
	sub.s32 	%r65, %r60, %r64;
	mul.wide.s32 	%rd22, %r65, 4;
	add.s64 	%rd24, %rd5, %rd22;
	atom.global.add.u32 	%r66, [%rd24], 1;
$L__BB2_15:
	add.s32 	%r67, %r140, 7;
	setp.ne.s32 	%p8, %r1, %r67;
	@%p8 bra 	$L__BB2_17;
	ld.global.u32 	%r68, [%rd1];
	shr.s32 	%r69, %r68, 31;
	shr.u32 	%r70, %r69, 29;
	add.s32 	%r71, %r68, %r70;
	and.b32  	%r72, %r71, -8;
	sub.s32 	%r73, %r68, %r72;
	mul.wide.s32 	%rd25, %r73, 4;
	add.s64 	%rd27, %rd5, %rd25;
	atom.global.add.u32 	%r74, [%rd27], 1;
$L__BB2_17:
	add.s32 	%r75, %r140, 8;
	setp.ne.s32 	%p9, %r1, %r75;
	@%p9 bra 	$L__BB2_19;
	ld.global.u32 	%r76, [%rd1];
	shr.s32 	%r77, %r76, 31;
	shr.u32 	%r78, %r77, 29;
	add.s32 	%r79, %r76, %r78;
	and.b32  	%r80, %r79, -8;
	sub.s32 	%r81, %r76, %r80;
	mul.wide.s32 	%rd28, %r81, 4;
	add.s64 	%rd30, %rd5, %rd28;
	atom.global.add.u32 	%r82, [%rd30], 1;
$L__BB2_19:
	add.s32 	%r83, %r140, 9;
	setp.ne.s32 	%p10, %r1, %r83;
	@%p10 bra 	$L__BB2_21;
	ld.global.u32 	%r84, [%rd1];
	shr.s32 	%r85, %r84, 31;
	shr.u32 	%r86, %r85, 29;
	add.s32 	%r87, %r84, %r86;
	and.b32  	%r88, %r87, -8;
	sub.s32 	%r89, %r84, %r88;
	mul.wide.s32 	%rd31, %r89, 4;
	add.s64 	%rd33, %rd5, %rd31;
	atom.global.add.u32 	%r90, [%rd33], 1;
$L__BB2_21:
	add.s32 	%r91, %r140, 10;
	setp.ne.s32 	%p11, %r1, %r91;
	@%p11 bra 	$L__BB2_23;
	ld.global.u32 	%r92, [%rd1];
	shr.s32 	%r93, %r92, 31;
	shr.u32 	%r94, %r93, 29;
	add.s32 	%r95, %r92, %r94;
	and.b32  	%r96, %r95, -8;
	sub.s32 	%r97, %r92, %r96;
	mul.wide.s32 	%rd34, %r97, 4;
	add.s64 	%rd36, %rd5, %rd34;
	atom.global.add.u32 	%r98, [%rd36], 1;
$L__BB2_23:
	add.s32 	%r99, %r140, 11;
	setp.ne.s32 	%p12, %r1, %r99;
	@%p12 bra 	$L__BB2_25;
	ld.global.u32 	%r100, [%rd1];
	shr.s32 	%r101, %r100, 31;
	shr.u32 	%r102, %r101, 29;
	add.s32 	%r103, %r100, %r102;
	and.b32  	%r104, %r103, -8;
	sub.s32 	%r105, %r100, %r104;
	mul.wide.s32 	%rd37, %r105, 4;
	add.s64 	%rd39, %rd5, %rd37;
	atom.global.add.u32 	%r106, [%rd39], 1;
$L__BB2_25:
	add.s32 	%r107, %r140, 12;
	setp.ne.s32 	%p13, %r1, %r107;
	@%p13 bra 	$L__BB2_27;
	ld.global.u32 	%r108, [%rd1];
	shr.s32 	%r109, %r108, 31;
	shr.u32 	%r110, %r109, 29;
	add.s32 	%r111, %r108, %r110;
	and.b32  	%r112, %r111, -8;
	sub.s32 	%r113, %r108, %r112;
	mul.wide.s32 	%rd40, %r113, 4;
	add.s64 	%rd42, %rd5, %rd40;
	atom.global.add.u32 	%r114, [%rd42], 1;
$L__BB2_27:
	add.s32 	%r115, %r140, 13;
	setp.ne.s32 	%p14, %r1, %r115;
	@%p14 bra 	$L__BB2_29;
	ld.global.u32 	%r116, [%rd1];
	shr.s32 	%r117, %r116, 31;
	shr.u32 	%r118, %r117, 29;
	add.s32 	%r119, %r116, %r118;
	and.b32  	%r120, %r119, -8;
	sub.s32 	%r121, %r116, %r120;
	mul.wide.s32 	%rd43, %r121, 4;
	add.s64 	%rd45, %rd5, %rd43;
	atom.global.add.u32 	%r122, [%rd45], 1;
$L__BB2_29:
	add.s32 	%r123, %r140, 14;
	setp.ne.s32 	%p15, %r1, %r123;
	@%p15 bra 	$L__BB2_31;
	ld.global.u32 	%r124, [%rd1];
	shr.s32 	%r125, %r124, 31;
	shr.u32 	%r126, %r125, 29;
	add.s32 	%r127, %r124, %r126;
	and.b32  	%r128, %r127, -8;
	sub.s32 	%r129, %r124, %r128;
	mul.wide.s32 	%rd46, %r129, 4;
	add.s64 	%rd48, %rd5, %rd46;
	atom.global.add.u32 	%r130, [%rd48], 1;
$L__BB2_31:
	add.s32 	%r131, %r140, 15;
	setp.ne.s32 	%p16, %r1, %r131;
	@%p16 bra 	$L__BB2_33;
	ld.global.u32 	%r132, [%rd1];
	shr.s32 	%r133, %r132, 31;
	shr.u32 	%r134, %r133, 29;
	add.s32 	%r135, %r132, %r134;
	and.b32  	%r136, %r135, -8;
	sub.s32 	%r137, %r132, %r136;
	mul.wide.s32 	%rd49, %r137, 4;
	add.s64 	%rd51, %rd5, %rd49;
	atom.global.add.u32 	%r138, [%rd51], 1;
$L__BB2_33:
	add.s32 	%r140, %r140, 16;
	add.s32 	%r139, %r139, 16;
	setp.ne.s32 	%p17, %r140, 500000000;
	@%p17 bra 	$L__BB2_1;
	ret;

}


// ===== COMPILED SASS (sm_100) =====

	.target	sm_100

	.elftype	@"ET_EXEC"


//--------------------- .note.nv.tkinfo           --------------------------
	.section	.note.nv.tkinfo,"",@"SHT_NOTE"
	.sectionflags	@"SHF_NOTE_NV_TKINFO"
	.tkinfo
        /*0018*/ 	.word	0x00000002
        /*0030*/ 	.string	""
        /*0030*/ 	.string	"ptxas"
        /*0030*/ 	.string	"Cuda compilation tools, release 13.0, V13.0.88"
        /*0030*/ 	.string	"Build cuda_13.0.r13.0/compiler.36424714_0"
        /*0030*/ 	.string	"-arch sm_100 -m 64 "



//--------------------- .note.nv.cuinfo           --------------------------
	.section	.note.nv.cuinfo,"",@"SHT_NOTE"
	.sectionflags	@"SHF_NOTE_NV_CUINFO"
        /*0018*/ 	.short	0x0002
        /*001a*/ 	.short	0x0064
        /*001c*/ 	.short	0x0082
	.zero		2


//--------------------- .nv.info                  --------------------------
	.section	.nv.info,"",@"SHT_CUDA_INFO"
	.align	4


	//----- nvinfo : EIATTR_REGCOUNT
	.align		4
        /*0000*/ 	.byte	0x04, 0x2f
        /*0002*/ 	.short	(.L_12 - .L_11)
	.align		4
.L_11:
        /*0004*/ 	.word	index@(_Z11initVectorViP17curandStateXORWOW)
        /*0008*/ 	.word	0x00000020


	//----- nvinfo : EIATTR_FRAME_SIZE
	.align		4
.L_12:
        /*000c*/ 	.byte	0x04, 0x11
        /*000e*/ 	.short	(.L_14 - .L_13)
	.align		4
.L_13:
        /*0010*/ 	.word	index@(_Z11initVectorViP17curandStateXORWOW)
        /*0014*/ 	.word	0x00000000


	//----- nvinfo : EIATTR_REGCOUNT
	.align		4
.L_14:
        /*0018*/ 	.byte	0x04, 0x2f
        /*001a*/ 	.short	(.L_16 - .L_15)
	.align		4
.L_15:
        /*001c*/ 	.word	index@(_Z11initVectorHv)
        /*0020*/ 	.word	0x00000008


	//----- nvinfo : EIATTR_FRAME_SIZE
	.align		4
.L_16:
        /*0024*/ 	.byte	0x04, 0x11
        /*0026*/ 	.short	(.L_18 - .L_17)
	.align		4
.L_17:
        /*0028*/ 	.word	index@(_Z11initVectorHv)
        /*002c*/ 	.word	0x00000000


	//----- nvinfo : EIATTR_REGCOUNT
	.align		4
.L_18:
        /*0030*/ 	.byte	0x04, 0x2f
        /*0032*/ 	.short	(.L_20 - .L_19)
	.align		4
.L_19:
        /*0034*/ 	.word	index@(_Z9histogramii)
        /*0038*/ 	.word	0x0000000c


	//----- nvinfo : EIATTR_FRAME_SIZE
	.align		4
.L_20:
        /*003c*/ 	.byte	0x04, 0x11
        /*003e*/ 	.short	(.L_22 - .L_21)
	.align		4
.L_21:
        /*0040*/ 	.word	index@(_Z9histogramii)
        /*0044*/ 	.word	0x00000000


	//----- nvinfo : EIATTR_MIN_STACK_SIZE
	.align		4
.L_22:
        /*0048*/ 	.byte	0x04, 0x12
        /*004a*/ 	.short	(.L_24 - .L_23)
	.align		4
.L_23:
        /*004c*/ 	.word	index@(_Z9histogramii)
        /*0050*/ 	.word	0x00000000


	//----- nvinfo : EIATTR_MIN_STACK_SIZE
	.align		4
.L_24:
        /*0054*/ 	.byte	0x04, 0x12
        /*0056*/ 	.short	(.L_26 - .L_25)
	.align		4
.L_25:
        /*0058*/ 	.word	index@(_Z11initVectorHv)
        /*005c*/ 	.word	0x00000000


	//----- nvinfo : EIATTR_MIN_STACK_SIZE
	.align		4
.L_26:
        /*0060*/ 	.byte	0x04, 0x12
        /*0062*/ 	.short	(.L_28 - .L_27)
	.align		4
.L_27:
        /*0064*/ 	.word	index@(_Z11initVectorViP17curandStateXORWOW)
        /*0068*/ 	.word	0x00000000
.L_28:


//--------------------- .nv.compat                --------------------------
	.section	.nv.compat,"",@"SHT_CUDA_COMPAT_INFO"
	.align	4
        /*0000*/ 	.byte	0x02, 0x09, 0x00, 0x00, 0x02, 0x02, 0x01, 0x00, 0x02, 0x05, 0x05, 0x00, 0x03, 0x07, 0x01, 0x01
        /*0010*/ 	.byte	0x02, 0x03, 0x00, 0x00, 0x02, 0x06, 0x01, 0x00, 0x04, 0x0b, 0x08, 0x00, 0x09, 0x00, 0x00, 0x00
        /*0020*/ 	.byte	0x00, 0x00, 0x00, 0x00


//--------------------- .nv.info._Z9histogramii   --------------------------
	.section	.nv.info._Z9histogramii,"",@"SHT_CUDA_INFO"
	.sectionflags	@""
	.align	4


	//----- nvinfo : EIATTR_CUDA_API_VERSION
	.align		4
        /*0000*/ 	.byte	0x04, 0x37
        /*0002*/ 	.short	(.L_30 - .L_29)
.L_29:
        /*0004*/ 	.word	0x00000082


	//----- nvinfo : EIATTR_KPARAM_INFO
	.align		4
.L_30:
        /*0008*/ 	.byte	0x04, 0x17
        /*000a*/ 	.short	(.L_32 - .L_31)
.L_31:
        /*000c*/ 	.word	0x00000000
        /*0010*/ 	.short	0x0001
        /*0012*/ 	.short	0x0004
        /*0014*/ 	.byte	0x00, 0xf0, 0x11, 0x00


	//----- nvinfo : EIATTR_KPARAM_INFO
	.align		4
.L_32:
        /*0018*/ 	.byte	0x04, 0x17
        /*001a*/ 	.short	(.L_34 - .L_33)
.L_33:
        /*001c*/ 	.word	0x00000000
        /*0020*/ 	.short	0x0000
        /*0022*/ 	.short	0x0000
        /*0024*/ 	.byte	0x00, 0xf0, 0x11, 0x00


	//----- nvinfo : EIATTR_SPARSE_MMA_MASK
	.align		4
.L_34:
        /*0028*/ 	.byte	0x03, 0x50
        /*002a*/ 	.short	0x0000


	//----- nvinfo : EIATTR_MAXREG_COUNT
	.align		4
        /*002c*/ 	.byte	0x03, 0x1b
        /*002e*/ 	.short	0x00ff


	//----- nvinfo : EIATTR_MERCURY_ISA_VERSION
	.align		4
        /*0030*/ 	.byte	0x03, 0x5f
        /*0032*/ 	.short	0x0101


	//----- nvinfo : EIATTR_VRC_CTA_INIT_COUNT
	.align		4
        /*0034*/ 	.byte	0x02, 0x4a
	.zero		1
	.zero		1


	//----- nvinfo : EIATTR_EXIT_INSTR_OFFSETS
	.align		4
        /*0038*/ 	.byte	0x04, 0x1c
        /*003a*/ 	.short	(.L_36 - .L_35)


	//   ....[0]....
.L_35:
        /*003c*/ 	.word	0x00000df0


	//----- nvinfo : EIATTR_CRS_STACK_SIZE
	.align		4
.L_36:
        /*0040*/ 	.byte	0x04, 0x1e
        /*0042*/ 	.short	(.L_38 - .L_37)
.L_37:
        /*0044*/ 	.word	0x00000000


	//----- nvinfo : EIATTR_CBANK_PARAM_SIZE
	.align		4
.L_38:
        /*0048*/ 	.byte	0x03, 0x19
        /*004a*/ 	.short	0x0008


	//----- nvinfo : EIATTR_PARAM_CBANK
	.align		4
        /*004c*/ 	.byte	0x04, 0x0a
        /*004e*/ 	.short	(.L_40 - .L_39)
	.align		4
.L_39:
        /*0050*/ 	.word	index@(.nv.constant0._Z9histogramii)
        /*0054*/ 	.short	0x0380
        /*0056*/ 	.short	0x0008


	//----- nvinfo : EIATTR_SW_WAR
	.align		4
.L_40:
        /*0058*/ 	.byte	0x04, 0x36
        /*005a*/ 	.short	(.L_42 - .L_41)
.L_41:
        /*005c*/ 	.word	0x00000008
.L_42:


//--------------------- .nv.info._Z11initVectorHv --------------------------
	.section	.nv.info._Z11initVectorHv,"",@"SHT_CUDA_INFO"
	.sectionflags	@""
	.align	4


	//----- nvinfo : EIATTR_CUDA_API_VERSION
	.align		4
        /*0000*/ 	.byte	0x04, 0x37
        /*0002*/ 	.short	(.L_44 - .L_43)
.L_43:
        /*0004*/ 	.word	0x00000082


	//----- nvinfo : EIATTR_SPARSE_MMA_MASK
	.align		4
.L_44:
        /*0008*/ 	.byte	0x03, 0x50
        /*000a*/ 	.short	0x0000


	//----- nvinfo : EIATTR_MAXREG_COUNT
	.align		4
        /*000c*/ 	.byte	0x03, 0x1b
        /*000e*/ 	.short	0x00ff


	//----- nvinfo : EIATTR_MERCURY_ISA_VERSION
	.align		4
        /*0010*/ 	.byte	0x03, 0x5f
        /*0012*/ 	.short	0x0101


	//----- nvinfo : EIATTR_VRC_CTA_INIT_COUNT
	.align		4
        /*0014*/ 	.byte	0x02, 0x4a
	.zero		1
	.zero		1


	//----- nvinfo : EIATTR_EXIT_INSTR_OFFSETS
	.align		4
        /*0018*/ 	.byte	0x04, 0x1c
        /*001a*/ 	.short	(.L_46 - .L_45)


	//   ....[0]....
.L_45:
        /*001c*/ 	.word	0x00000060


	//   ....[1]....
        /*0020*/ 	.word	0x000000b0


	//----- nvinfo : EIATTR_SW_WAR
	.align		4
.L_46:
        /*0024*/ 	.byte	0x04, 0x36
        /*0026*/ 	.short	(.L_48 - .L_47)
.L_47:
        /*0028*/ 	.word	0x00000008
.L_48:


//--------------------- .nv.info._Z11initVectorViP17curandStateXORWOW --------------------------
	.section	.nv.info._Z11initVectorViP17curandStateXORWOW,"",@"SHT_CUDA_INFO"
	.sectionflags	@""
	.align	4


	//----- nvinfo : EIATTR_CUDA_API_VERSION
	.align		4
        /*0000*/ 	.byte	0x04, 0x37
        /*0002*/ 	.short	(.L_50 - .L_49)
.L_49:
        /*0004*/ 	.word	0x00000082


	//----- nvinfo : EIATTR_KPARAM_INFO
	.align		4
.L_50:
        /*0008*/ 	.byte	0x04, 0x17
        /*000a*/ 	.short	(.L_52 - .L_51)
.L_51:
        /*000c*/ 	.word	0x00000000
        /*0010*/ 	.short	0x0001
        /*0012*/ 	.short	0x0008
        /*0014*/ 	.byte	0x00, 0xf5, 0x21, 0x00


	//----- nvinfo : EIATTR_KPARAM_INFO
	.align		4
.L_52:
        /*0018*/ 	.byte	0x04, 0x17
        /*001a*/ 	.short	(.L_54 - .L_53)
.L_53:
        /*001c*/ 	.word	0x00000000
        /*0020*/ 	.short	0x0000
        /*0022*/ 	.short	0x0000
        /*0024*/ 	.byte	0x00, 0xf0, 0x11, 0x00


	//----- nvinfo : EIATTR_SPARSE_MMA_MASK
	.align		4
.L_54:
        /*0028*/ 	.byte	0x03, 0x50
        /*002a*/ 	.short	0x0000


	//----- nvinfo : EIATTR_MAXREG_COUNT
	.align		4
        /*002c*/ 	.byte	0x03, 0x1b
        /*002e*/ 	.short	0x00ff


	//----- nvinfo : EIATTR_MERCURY_ISA_VERSION
	.align		4
        /*0030*/ 	.byte	0x03, 0x5f
        /*0032*/ 	.short	0x0101


	//----- nvinfo : EIATTR_VRC_CTA_INIT_COUNT
	.align		4
        /*0034*/ 	.byte	0x02, 0x4a
	.zero		1
	.zero		1


	//----- nvinfo : EIATTR_EXIT_INSTR_OFFSETS
	.align		4
        /*0038*/ 	.byte	0x04, 0x1c
        /*003a*/ 	.short	(.L_56 - .L_55)


	//   ....[0]....
.L_55:
        /*003c*/ 	.word	0x000015b0


	//----- nvinfo : EIATTR_CRS_STACK_SIZE
	.align		4
.L_56:
        /*0040*/ 	.byte	0x04, 0x1e
        /*0042*/ 	.short	(.L_58 - .L_57)
.L_57:
        /*0044*/ 	.word	0x00000000


	//----- nvinfo : EIATTR_CBANK_PARAM_SIZE
	.align		4
.L_58:
        /*0048*/ 	.byte	0x03, 0x19
        /*004a*/ 	.short	0x0010


	//----- nvinfo : EIATTR_PARAM_CBANK
	.align		4
        /*004c*/ 	.byte	0x04, 0x0a
        /*004e*/ 	.short	(.L_60 - .L_59)
	.align		4
.L_59:
        /*0050*/ 	.word	index@(.nv.constant0._Z11initVectorViP17curandStateXORWOW)
        /*0054*/ 	.short	0x0380
        /*0056*/ 	.short	0x0010


	//----- nvinfo : EIATTR_SW_WAR
	.align		4
.L_60:
        /*0058*/ 	.byte	0x04, 0x36
        /*005a*/ 	.short	(.L_62 - .L_61)
.L_61:
        /*005c*/ 	.word	0x00000008
.L_62:


//--------------------- .nv.callgraph             --------------------------
	.section	.nv.callgraph,"",@"SHT_CUDA_CALLGRAPH"
	.align	4
	.sectionentsize	8
	.align		4
        /*0000*/ 	.word	0x00000000
	.align		4
        /*0004*/ 	.word	0xffffffff
	.align		4
        /*0008*/ 	.word	0x00000000
	.align		4
        /*000c*/ 	.word	0xfffffffe
	.align		4
        /*0010*/ 	.word	0x00000000
	.align		4
        /*0014*/ 	.word	0xfffffffd
	.align		4
        /*0018*/ 	.word	0x00000000
	.align		4
        /*001c*/ 	.word	0xfffffffc


//--------------------- .nv.constant4             --------------------------
	.section	.nv.constant4,"a",@progbits
	.align	8
	.align		8
.nv.constant4:
        /*0000*/ 	.dword	precalc_xorwow_matrix
	.align		8
        /*0008*/ 	.dword	precalc_xorwow_offset_matrix
	.align		8
        /*0010*/ 	.dword	mrg32k3aM1
	.align		8
        /*0018*/ 	.dword	mrg32k3aM2
	.align		8
        /*0020*/ 	.dword	mrg32k3aM1SubSeq
	.align		8
        /*0028*/ 	.dword	mrg32k3aM2SubSeq
	.align		8
        /*0030*/ 	.dword	mrg32k3aM1Seq
	.align		8
        /*0038*/ 	.dword	mrg32k3aM2Seq
	.align		8
        /*0040*/ 	.dword	vector_V
	.align		8
        /*0048*/ 	.dword	vector_H


//--------------------- .nv.constant3             --------------------------
	.section	.nv.constant3,"a",@progbits
	.align	8
.nv.constant3:
	.type		__cr_lgamma_table,@object
	.size		__cr_lgamma_table,(.L_8 - __cr_lgamma_table)
__cr_lgamma_table:
        /*0000*/ 	.byte	0x00, 0x00, 0x00, 0x00, 0x00, 0x00, 0x00, 0x00, 0x00, 0x00, 0x00, 0x00, 0x00, 0x00, 0x00, 0x00
        /*0010*/ 	.byte	0xef, 0x39, 0xfa, 0xfe, 0x42, 0x2e, 0xe6, 0x3f, 0x02, 0x20, 0x2a, 0xfa, 0x0b, 0xab, 0xfc, 0x3f
        /*0020*/ 	.byte	0xf9, 0x2c, 0x92, 0x7c, 0xa7, 0x6c, 0x09, 0x40, 0xc9, 0x79, 0x44, 0x3c, 0x64, 0x26, 0x13, 0x40
        /*0030*/ 	.byte	0xca, 0x01, 0xcf, 0x3a, 0x27, 0x51, 0x1a, 0x40, 0x30, 0xcc, 0x2d, 0xf3, 0xe1, 0x0c, 0x21, 0x40
        /*0040*/ 	.byte	0x0d, 0xb7, 0xfc, 0x82, 0x8e, 0x35, 0x25, 0x40
.L_8:


//--------------------- .text._Z9histogramii      --------------------------
	.section	.text._Z9histogramii,"ax",@progbits
	.align	128
        .global         _Z9histogramii
        .type           _Z9histogramii,@function
        .size           _Z9histogramii,(.L_x_53 - _Z9histogramii)
        .other          _Z9histogramii,@"STO_CUDA_ENTRY STV_DEFAULT"
_Z9histogramii:
.text._Z9histogramii:
[----:B------:R-:W-:Y:S01]  /*0000*/  LDC R1, c[0x0][0x37c] ;  /* 0x0000df00ff017b82 */ /* 0x000fe20000000800 */
[----:B------:R-:W0:Y:S07]  /*0010*/  S2R R7, SR_TID.X ;  /* 0x0000000000077919 */ /* 0x000e2e0000002100 */
[----:B------:R-:W0:Y:S01]  /*0020*/  S2UR UR4, SR_CTAID.X ;  /* 0x00000000000479c3 */ /* 0x000e220000002500 */
[----:B------:R-:W1:Y:S07]  /*0030*/  LDCU.64 UR6, c[0x0][0x358] ;  /* 0x00006b00ff0677ac */ /* 0x000e6e0008000a00 */
[----:B------:R-:W0:Y:S08]  /*0040*/  LDC R0, c[0x0][0x360] ;  /* 0x0000d800ff007b82 */ /* 0x000e300000000800 */
[----:B------:R-:W2:Y:S08]  /*0050*/  LDC.64 R2, c[0x4][0x40] ;  /* 0x01001000ff027b82 */ /* 0x000eb00000000a00 */
[----:B------:R-:W3:Y:S01]  /*0060*/  LDC.64 R4, c[0x4][0x48] ;  /* 0x01001200ff047b82 */ /* 0x000ee20000000a00 */
[----:B0-----:R-:W-:Y:S01]  /*0070*/  IMAD R0, R0, UR4, R7 ;  /* 0x0000000400007c24 */ /* 0x001fe2000f8e0207 */
[----:B------:R-:W-:-:S03]  /*0080*/  UMOV UR4, URZ ;  /* 0x000000ff00047c82 */ /* 0x000fc60008000000 */
[----:B------:R-:W-:Y:S02]  /*0090*/  IMAD R7, R0, R0, RZ ;  /* 0x0000000000077224 */ /* 0x000fe400078e02ff */
[----:B------:R-:W-:Y:S02]  /*00a0*/  IMAD.MOV R8, RZ, RZ, -R0 ;  /* 0x000000ffff087224 */ /* 0x000fe400078e0a00 */
[----:B-12---:R-:W-:-:S07]  /*00b0*/  IMAD.WIDE.U32 R2, R7, 0x4, R2 ;  /* 0x0000000407027825 */ /* 0x006fce00078e0002 */
.L_x_32:
[----:B------:R-:W-:Y:S01]  /*00c0*/  ISETP.NE.AND P0, PT, R8, RZ, PT ;  /* 0x000000ff0800720c */ /* 0x000fe20003f05270 */
[----:B------:R-:W-:-:S12]  /*00d0*/  BSSY.RECONVERGENT B0, `(.L_x_0) ;  /* 0x000000a000007945 */ /* 0x000fd80003800200 */
[----:B012-4-:R-:W-:Y:S05]  /*00e0*/  @P0 BRA `(.L_x_1) ;  /* 0x0000000000200947 */ /* 0x017fea0003800000 */
[----:B------:R-:W2:Y:S01]  /*00f0*/  LDG.E R6, desc[UR6][R2.64] ;  /* 0x0000000602067981 */ /* 0x000ea2000c1e1900 */
[----:B------:R-:W-:Y:S01]  /*0100*/  IMAD.MOV.U32 R9, RZ, RZ, 0x1 ;  /* 0x00000001ff097424 */ /* 0x000fe200078e00ff */
[----:B--2---:R-:W-:-:S04]  /*0110*/  SHF.R.S32.HI R7, RZ, 0x1f, R6 ;  /* 0x0000001fff077819 */ /* 0x004fc80000011406 */
[----:B------:R-:W-:-:S04]  /*0120*/  LEA.HI R7, R7, R6, RZ, 0x3 ;  /* 0x0000000607077211 */ /* 0x000fc800078f18ff */
[----:B------:R-:W-:-:S05]  /*0130*/  LOP3.LUT R7, R7, 0xfffffff8, RZ, 0xc0, !PT ;  /* 0xfffffff807077812 */ /* 0x000fca00078ec0ff */
[----:B------:R-:W-:-:S04]  /*0140*/  IMAD.IADD R7, R6, 0x1, -R7 ;  /* 0x0000000106077824 */ /* 0x000fc800078e0a07 */
[----:B---3--:R-:W-:-:S05]  /*0150*/  IMAD.WIDE R6, R7, 0x4, R4 ;  /* 0x0000000407067825 */ /* 0x008fca00078e0204 */
[----:B------:R0:W-:Y:S02]  /*0160*/  REDG.E.ADD.STRONG.GPU desc[UR6][R6.64], R9 ;  /* 0x000000090600798e */ /* 0x0001e4000c12e106 */
.L_x_1:
[----:B------:R-:W-:Y:S05]  /*0170*/  BSYNC.RECONVERGENT B0 ;  /* 0x0000000000007941 */ /* 0x000fea0003800200 */
.L_x_0:
[----:B------:R-:W-:Y:S01]  /*0180*/  UIADD3 UR5, UPT, UPT, UR4, 0x1, URZ ;  /* 0x0000000104057890 */ /* 0x000fe2000fffe0ff */
[----:B------:R-:W-:Y:S05]  /*0190*/  BSSY.RECONVERGENT B0, `(.L_x_2) ;  /* 0x000000b000007945 */ /* 0x000fea0003800200 */
[----:B------:R-:W-:-:S13]  /*01a0*/  ISETP.NE.AND P0, PT, R0, UR5, PT ;  /* 0x0000000500007c0c */ /* 0x000fda000bf05270 */
[----:B------:R-:W-:Y:S05]  /*01b0*/  @P0 BRA `(.L_x_3) ;  /* 0x0000000000200947 */ /* 0x000fea0003800000 */
[----:B0-----:R-:W2:Y:S01]  /*01c0*/  LDG.E R6, desc[UR6][R2.64] ;  /* 0x0000000602067981 */ /* 0x001ea2000c1e1900 */
[----:B------:R-:W-:Y:S01]  /*01d0*/  IMAD.MOV.U32 R9, RZ, RZ, 0x1 ;  /* 0x00000001ff097424 */ /* 0x000fe200078e00ff */
[----:B--2---:R-:W-:-:S04]  /*01e0*/  SHF.R.S32.HI R7, RZ, 0x1f, R6 ;  /* 0x0000001fff077819 */ /* 0x004fc80000011406 */
[----:B------:R-:W-:-:S04]  /*01f0*/  LEA.HI R7, R7, R6, RZ, 0x3 ;  /* 0x0000000607077211 */ /* 0x000fc800078f18ff */
[----:B------:R-:W-:-:S05]  /*0200*/  LOP3.LUT R7, R7, 0xfffffff8, RZ, 0xc0, !PT ;  /* 0xfffffff807077812 */ /* 0x000fca00078ec0ff */
[----:B------:R-:W-:-:S04]  /*0210*/  IMAD.IADD R7, R6, 0x1, -R7 ;  /* 0x0000000106077824 */ /* 0x000fc800078e0a07 */
[----:B---3--:R-:W-:-:S05]  /*0220*/  IMAD.WIDE R6, R7, 0x4, R4 ;  /* 0x0000000407067825 */ /* 0x008fca00078e0204 */
[----:B------:R1:W-:Y:S02]  /*0230*/  REDG.E.ADD.STRONG.GPU desc[UR6][R6.64], R9 ;  /* 0x000000090600798e */ /* 0x0003e4000c12e106 */
.L_x_3:
[----:B------:R-:W-:Y:S05]  /*0240*/  BSYNC.RECONVERGENT B0 ;  /* 0x0000000000007941 */ /* 0x000fea0003800200 */
.L_x_2:
[----:B------:R-:W-:Y:S01]  /*0250*/  UIADD3 UR5, UPT, UPT, UR4, 0x2, URZ ;  /* 0x0000000204057890 */ /* 0x000fe2000fffe0ff */
[----:B------:R-:W-:Y:S05]  /*0260*/  BSSY.RECONVERGENT B0, `(.L_x_4) ;  /* 0x000000b000007945 */ /* 0x000fea0003800200 */
[----:B------:R-:W-:-:S13]  /*0270*/  ISETP.NE.AND P0, PT, R0, UR5, PT ;  /* 0x0000000500007c0c */ /* 0x000fda000bf05270 */
[----:B------:R-:W-:Y:S05]  /*0280*/  @P0 BRA `(.L_x_5) ;  /* 0x0000000000200947 */ /* 0x000fea0003800000 */
[----:B01----:R-:W2:Y:S01]  /*0290*/  LDG.E R6, desc[UR6][R2.64] ;  /* 0x0000000602067981 */ /* 0x003ea2000c1e1900 */
[----:B------:R-:W-:Y:S01]  /*02a0*/  IMAD.MOV.U32 R9, RZ, RZ, 0x1 ;  /* 0x00000001ff097424 */ /* 0x000fe200078e00ff */
[----:B--2---:R-:W-:-:S04]  /*02b0*/  SHF.R.S32.HI R7, RZ, 0x1f, R6 ;  /* 0x0000001fff077819 */ /* 0x004fc80000011406 */
[----:B------:R-:W-:-:S04]  /*02c0*/  LEA.HI R7, R7, R6, RZ, 0x3 ;  /* 0x0000000607077211 */ /* 0x000fc800078f18ff */
[----:B------:R-:W-:-:S05]  /*02d0*/  LOP3.LUT R7, R7, 0xfffffff8, RZ, 0xc0, !PT ;  /* 0xfffffff807077812 */ /* 0x000fca00078ec0ff */
[----:B------:R-:W-:-:S04]  /*02e0*/  IMAD.IADD R7, R6, 0x1, -R7 ;  /* 0x0000000106077824 */ /* 0x000fc800078e0a07 */
[----:B---3--:R-:W-:-:S05]  /*02f0*/  IMAD.WIDE R6, R7, 0x4, R4 ;  /* 0x0000000407067825 */ /* 0x008fca00078e0204 */
[----:B------:R2:W-:Y:S02]  /*0300*/  REDG.E.ADD.STRONG.GPU desc[UR6][R6.64], R9 ;  /* 0x000000090600798e */ /* 0x0005e4000c12e106 */
.L_x_5:
[----:B------:R-:W-:Y:S05]  /*0310*/  BSYNC.RECONVERGENT B0 ;  /* 0x0000000000007941 */ /* 0x000fea0003800200 */
.L_x_4:
[----:B------:R-:W-:Y:S01]  /*0320*/  UIADD3 UR5, UPT, UPT, UR4, 0x3, URZ ;  /* 0x0000000304057890 */ /* 0x000fe2000fffe0ff */
[----:B------:R-:W-:Y:S05]  /*0330*/  BSSY.RECONVERGENT B0, `(.L_x_6) ;  /* 0x000000b000007945 */ /* 0x000fea0003800200 */
[----:B------:R-:W-:-:S13]  /*0340*/  ISETP.NE.AND P0, PT, R0, UR5, PT ;  /* 0x0000000500007c0c */ /* 0x000fda000bf05270 */
[----:B------:R-:W-:Y:S05]  /*0350*/  @P0 BRA `(.L_x_7) ;  /* 0x0000000000200947 */ /* 0x000fea0003800000 */
[----:B012---:R-:W2:Y:S01]  /*0360*/  LDG.E R6, desc[UR6][R2.64] ;  /* 0x0000000602067981 */ /* 0x007ea2000c1e1900 */
[----:B------:R-:W-:Y:S01]  /*0370*/  IMAD.MOV.U32 R9, RZ, RZ, 0x1 ;  /* 0x00000001ff097424 */ /* 0x000fe200078e00ff */
[----:B--2---:R-:W-:-:S04]  /*0380*/  SHF.R.S32.HI R7, RZ, 0x1f, R6 ;  /* 0x0000001fff077819 */ /* 0x004fc80000011406 */
[----:B------:R-:W-:-:S04]  /*0390*/  LEA.HI R7, R7, R6, RZ, 0x3 ;  /* 0x0000000607077211 */ /* 0x000fc800078f18ff */
[----:B------:R-:W-:-:S05]  /*03a0*/  LOP3.LUT R7, R7, 0xfffffff8, RZ, 0xc0, !PT ;  /* 0xfffffff807077812 */ /* 0x000fca00078ec0ff */
[----:B------:R-:W-:-:S04]  /*03b0*/  IMAD.IADD R7, R6, 0x1, -R7 ;  /* 0x0000000106077824 */ /* 0x000fc800078e0a07 */
[----:B---3--:R-:W-:-:S05]  /*03c0*/  IMAD.WIDE R6, R7, 0x4, R4 ;  /* 0x0000000407067825 */ /* 0x008fca00078e0204 */
[----:B------:R4:W-:Y:S02]  /*03d0*/  REDG.E.ADD.STRONG.GPU desc[UR6][R6.64], R9 ;  /* 0x000000090600798e */ /* 0x0009e4000c12e106 */
.L_x_7:
[----:B------:R-:W-:Y:S05]  /*03e0*/  BSYNC.RECONVERGENT B0 ;  /* 0x0000000000007941 */ /* 0x000fea0003800200 */
.L_x_6:
[----:B------:R-:W-:Y:S01]  /*03f0*/  UIADD3 UR5, UPT, UPT, UR4, 0x4, URZ ;  /* 0x0000000404057890 */ /* 0x000fe2000fffe0ff */
[----:B------:R-:W-:Y:S05]  /*0400*/  BSSY.RECONVERGENT B0, `(.L_x_8) ;  /* 0x000000b000007945 */ /* 0x000fea0003800200 */
[----:B------:R-:W-:-:S13]  /*0410*/  ISETP.NE.AND P0, PT, R0, UR5, PT ;  /* 0x0000000500007c0c */ /* 0x000fda000bf05270 */
[----:B------:R-:W-:Y:S05]  /*0420*/  @P0 BRA `(.L_x_9) ;  /* 0x0000000000200947 */ /* 0x000fea0003800000 */
[----:B012-4-:R-:W2:Y:S01]  /*0430*/  LDG.E R6, desc[UR6][R2.64] ;  /* 0x0000000602067981 */ /* 0x017ea2000c1e1900 */
[----:B------:R-:W-:Y:S01]  /*0440*/  IMAD.MOV.U32 R9, RZ, RZ, 0x1 ;  /* 0x00000001ff097424 */ /* 0x000fe200078e00ff */
[----:B--2---:R-:W-:-:S04]  /*0450*/  SHF.R.S32.HI R7, RZ, 0x1f, R6 ;  /* 0x0000001fff077819 */ /* 0x004fc80000011406 */
[----:B------:R-:W-:-:S04]  /*0460*/  LEA.HI R7, R7, R6, RZ, 0x3 ;  /* 0x0000000607077211 */ /* 0x000fc800078f18ff */
[----:B------:R-:W-:-:S05]  /*0470*/  LOP3.LUT R7, R7, 0xfffffff8, RZ, 0xc0, !PT ;  /* 0xfffffff807077812 */ /* 0x000fca00078ec0ff */
[----:B------:R-:W-:-:S04]  /*0480*/  IMAD.IADD R7, R6, 0x1, -R7 ;  /* 0x0000000106077824 */ /* 0x000fc800078e0a07 */
[----:B---3--:R-:W-:-:S05]  /*0490*/  IMAD.WIDE R6, R7, 0x4, R4 ;  /* 0x0000000407067825 */ /* 0x008fca00078e0204 */
[----:B------:R0:W-:Y:S02]  /*04a0*/  REDG.E.ADD.STRONG.GPU desc[UR6][R6.64], R9 ;  /* 0x000000090600798e */ /* 0x0001e4000c12e106 */
.L_x_9:
[----:B------:R-:W-:Y:S05]  /*04b0*/  BSYNC.RECONVERGENT B0 ;  /* 0x0000000000007941 */ /* 0x000fea0003800200 */
.L_x_8:
        /* <DEDUP_REMOVED lines=12> */
.L_x_11:
[----:B------:R-:W-:Y:S05]  /*0580*/  BSYNC.RECONVERGENT B0 ;  /* 0x0000000000007941 */ /* 0x000fea0003800200 */
.L_x_10:
        /* <DEDUP_REMOVED lines=12> */
.L_x_13:
[----:B------:R-:W-:Y:S05]  /*0650*/  BSYNC.RECONVERGENT B0 ;  /* 0x0000000000007941 */ /* 0x000fea0003800200 */
.L_x_12:
        /* <DEDUP_REMOVED lines=12> */
.L_x_15:
[----:B------:R-:W-:Y:S05]  /*0720*/  BSYNC.RECONVERGENT B0 ;  /* 0x0000000000007941 */ /* 0x000fea0003800200 */
.L_x_14:
        /* <DEDUP_REMOVED lines=12> */
.L_x_17:
[----:B------:R-:W-:Y:S05]  /*07f0*/  BSYNC.RECONVERGENT B0 ;  /* 0x0000000000007941 */ /* 0x000fea0003800200 */
.L_x_16:
        /* <DEDUP_REMOVED lines=12> */
.L_x_19:
[----:B------:R-:W-:Y:S05]  /*08c0*/  BSYNC.RECONVERGENT B0 ;  /* 0x0000000000007941 */ /* 0x000fea0003800200 */
.L_x_18:
        /* <DEDUP_REMOVED lines=12> */
.L_x_21:
[----:B------:R-:W-:Y:S05]  /*0990*/  BSYNC.RECONVERGENT B0 ;  /* 0x0000000000007941 */ /* 0x000fea0003800200 */
.L_x_20:
        /* <DEDUP_REMOVED lines=12> */
.L_x_23:
[----:B------:R-:W-:Y:S05]  /*0a60*/  BSYNC.RECONVERGENT B0 ;  /* 0x0000000000007941 */ /* 0x000fea0003800200 */
.L_x_22:
        /* <DEDUP_REMOVED lines=12> */
.L_x_25:
[----:B------:R-:W-:Y:S05]  /*0b30*/  BSYNC.RECONVERGENT B0 ;  /* 0x0000000000007941 */ /* 0x000fea0003800200 */
.L_x_24:
        /* <DEDUP_REMOVED lines=12> */
.L_x_27:
[----:B------:R-:W-:Y:S05]  /*0c00*/  BSYNC.RECONVERGENT B0 ;  /* 0x0000000000007941 */ /* 0x000fea0003800200 */
.L_x_26:
        /* <DEDUP_REMOVED lines=12> */
.L_x_29:
[----:B------:R-:W-:Y:S05]  /*0cd0*/  BSYNC.RECONVERGENT B0 ;  /* 0x0000000000007941 */ /* 0x000fea0003800200 */
.L_x_28:
        /* <DEDUP_REMOVED lines=12> */
.L_x_31:
[----:B------:R-:W-:Y:S05]  /*0da0*/  BSYNC.RECONVERGENT B0 ;  /* 0x0000000000007941 */ /* 0x000fea0003800200 */
.L_x_30:
[----:B------:R-:W-:Y:S01]  /*0db0*/  UIADD3 UR4, UPT, UPT, UR4, 0x10, URZ ;  /* 0x0000001004047890 */ /* 0x000fe2000fffe0ff */
[----:B------:R-:W-:-:S03]  /*0dc0*/  VIADD R8, R8, 0x10 ;  /* 0x0000001008087836 */ /* 0x000fc60000000000 */
[----:B------:R-:W-:-:S09]  /*0dd0*/  UISETP.NE.AND UP0, UPT, UR4, 0x1dcd6500, UPT ;  /* 0x1dcd65000400788c */ /* 0x000fd2000bf05270 */
[----:B------:R-:W-:Y:S05]  /*0de0*/  BRA.U UP0, `(.L_x_32) ;  /* 0xfffffff100b47547 */ /* 0x000fea000b83ffff */
[----:B------:R-:W-:Y:S05]  /*0df0*/  EXIT ;  /* 0x000000000000794d */ /* 0x000fea0003800000 */
.L_x_33:
[----:B------:R-:W-:-:S00]  /*0e00*/  BRA `(.L_x_33) ;  /* 0xfffffffc00fc7947 */ /* 0x000fc0000383ffff */
[----:B------:R-:W-:-:S00]  /*0e10*/  NOP ;  /* 0x0000000000007918 */ /* 0x000fc00000000000 */
        /* <DEDUP_REMOVED lines=14> */
.L_x_53:


//--------------------- .text._Z11initVectorHv    --------------------------
	.section	.text._Z11initVectorHv,"ax",@progbits
	.align	128
        .global         _Z11initVectorHv
        .type           _Z11initVectorHv,@function
        .size           _Z11initVectorHv,(.L_x_54 - _Z11initVectorHv)
        .other          _Z11initVectorHv,@"STO_CUDA_ENTRY STV_DEFAULT"
_Z11initVectorHv:
.text._Z11initVectorHv:
[----:B------:R-:W-:Y:S01]  /*0000*/  LDC R1, c[0x0][0x37c] ;  /* 0x0000df00ff017b82 */ /* 0x000fe20000000800 */
[----:B------:R-:W0:Y:S07]  /*0010*/  S2R R0, SR_TID.X ;  /* 0x0000000000007919 */ /* 0x000e2e0000002100 */
[----:B------:R-:W0:Y:S08]  /*0020*/  S2UR UR4, SR_CTAID.X ;  /* 0x00000000000479c3 */ /* 0x000e300000002500 */
[----:B------:R-:W0:Y:S02]  /*0030*/  LDC R5, c[0x0][0x360] ;  /* 0x0000d800ff057b82 */ /* 0x000e240000000800 */
[----:B0-----:R-:W-:-:S05]  /*0040*/  IMAD R5, R5, UR4, R0 ;  /* 0x0000000405057c24 */ /* 0x001fca000f8e0200 */
[----:B------:R-:W-:-:S13]  /*0050*/  ISETP.GT.AND P0, PT, R5, 0x7, PT ;  /* 0x000000070500780c */ /* 0x000fda0003f04270 */
[----:B------:R-:W-:Y:S05]  /*0060*/  @P0 EXIT ;  /* 0x000000000000094d */ /* 0x000fea0003800000 */
[----:B------:R-:W0:Y:S01]  /*0070*/  LDC.64 R2, c[0x4][0x48] ;  /* 0x01001200ff027b82 */ /* 0x000e220000000a00 */
[----:B------:R-:W1:Y:S01]  /*0080*/  LDCU.64 UR4, c[0x0][0x358] ;  /* 0x00006b00ff0477ac */ /* 0x000e620008000a00 */
[----:B0-----:R-:W-:-:S05]  /*0090*/  IMAD.WIDE R2, R5, 0x4, R2 ;  /* 0x0000000405027825 */ /* 0x001fca00078e0202 */
[----:B-1----:R-:W-:Y:S01]  /*00a0*/  STG.E desc[UR4][R2.64], RZ ;  /* 0x000000ff02007986 */ /* 0x002fe2000c101904 */
[----:B------:R-:W-:Y:S05]  /*00b0*/  EXIT ;  /* 0x000000000000794d */ /* 0x000fea0003800000 */
.L_x_34:
        /* <DEDUP_REMOVED lines=12> */
.L_x_54:


//--------------------- .text._Z11initVectorViP17curandStateXORWOW --------------------------
	.section	.text._Z11initVectorViP17curandStateXORWOW,"ax",@progbits
	.align	128
        .global         _Z11initVectorViP17curandStateXORWOW
        .type           _Z11initVectorViP17curandStateXORWOW,@function
        .size           _Z11initVectorViP17curandStateXORWOW,(.L_x_55 - _Z11initVectorViP17curandStateXORWOW)
        .other          _Z11initVectorViP17curandStateXORWOW,@"STO_CUDA_ENTRY STV_DEFAULT"
_Z11initVectorViP17curandStateXORWOW:
.text._Z11initVectorViP17curandStateXORWOW:
[----:B------:R-:W-:Y:S01]  /*0000*/  LDC R1, c[0x0][0x37c] ;  /* 0x0000df00ff017b82 */ /* 0x000fe20000000800 */
[----:B------:R-:W0:Y:S07]  /*0010*/  S2R R5, SR_TID.X ;  /* 0x0000000000057919 */ /* 0x000e2e0000002100 */
[----:B------:R-:W1:Y:S01]  /*0020*/  LDC R6, c[0x0][0x380] ;  /* 0x0000e000ff067b82 */ /* 0x000e620000000800 */
[----:B------:R-:W2:Y:S01]  /*0030*/  LDCU.64 UR6, c[0x0][0x358] ;  /* 0x00006b00ff0677ac */ /* 0x000ea20008000a00 */
[----:B------:R-:W-:Y:S06]  /*0040*/  BSSY.RECONVERGENT B0, `(.L_x_35) ;  /* 0x00000ea000007945 */ /* 0x000fec0003800200 */
[----:B------:R-:W0:Y:S08]  /*0050*/  S2UR UR4, SR_CTAID.X ;  /* 0x00000000000479c3 */ /* 0x000e300000002500 */
[----:B------:R-:W0:Y:S08]  /*0060*/  LDC R0, c[0x0][0x360] ;  /* 0x0000d800ff007b82 */ /* 0x000e300000000800 */
[----:B------:R-:W3:Y:S01]  /*0070*/  LDC.64 R2, c[0x0][0x388] ;  /* 0x0000e200ff027b82 */ /* 0x000ee20000000a00 */
[----:B-1----:R-:W-:-:S02]  /*0080*/  LOP3.LUT R4, R6, 0xaad26b49, RZ, 0x3c, !PT ;  /* 0xaad26b4906047812 */ /* 0x002fc400078e3cff */
[----:B------:R-:W-:Y:S01]  /*0090*/  ISETP.GT.AND P0, PT, R6, -0x1, PT ;  /* 0xffffffff0600780c */ /* 0x000fe20003f04270 */
[----:B------:R-:W-:Y:S02]  /*00a0*/  IMAD.MOV.U32 R6, RZ, RZ, -0x266e14b1 ;  /* 0xd991eb4fff067424 */ /* 0x000fe400078e00ff */
[----:B------:R-:W-:-:S04]  /*00b0*/  IMAD R4, R4, 0x4182bed5, RZ ;  /* 0x4182bed504047824 */ /* 0x000fc800078e02ff */
[C---:B------:R-:W-:Y:S01]  /*00c0*/  VIADD R7, R4.reuse, 0x75bcd15 ;  /* 0x075bcd1504077836 */ /* 0x040fe20000000000 */
[C---:B------:R-:W-:Y:S01]  /*00d0*/  LOP3.LUT R8, R4.reuse, 0x159a55e5, RZ, 0x3c, !PT ;  /* 0x159a55e504087812 */ /* 0x040fe200078e3cff */
[----:B------:R-:W-:Y:S02]  /*00e0*/  VIADD R11, R4, 0x583f19 ;  /* 0x00583f19040b7836 */ /* 0x000fe40000000000 */
[----:B0-----:R-:W-:Y:S01]  /*00f0*/  IMAD R0, R0, UR4, R5 ;  /* 0x0000000400007c24 */ /* 0x001fe2000f8e0205 */
[----:B------:R-:W-:-:S04]  /*0100*/  SEL R5, R6, 0x8bf16996, P0 ;  /* 0x8bf1699606057807 */ /* 0x000fc80000000000 */
[C---:B------:R-:W-:Y:S01]  /*0110*/  IADD3 R6, PT, PT, R5.reuse, 0x64f0c9, R4 ;  /* 0x0064f0c905067810 */ /* 0x040fe20007ffe004 */
[C---:B------:R-:W-:Y:S01]  /*0120*/  VIADD R9, R5.reuse, 0x1f123bb5 ;  /* 0x1f123bb505097836 */ /* 0x040fe20000000000 */
[----:B------:R-:W-:Y:S01]  /*0130*/  LOP3.LUT R10, R5, 0x5491333, RZ, 0x3c, !PT ;  /* 0x05491333050a7812 */ /* 0x000fe200078e3cff */
[C---:B---3--:R-:W-:Y:S01]  /*0140*/  IMAD.WIDE R2, R0.reuse, 0x30, R2 ;  /* 0x0000003000027825 */ /* 0x048fe200078e0202 */
[----:B------:R-:W-:-:S04]  /*0150*/  ISETP.NE.AND P0, PT, R0, RZ, PT ;  /* 0x000000ff0000720c */ /* 0x000fc80003f05270 */
[----:B--2---:R0:W-:Y:S04]  /*0160*/  STG.E.64 desc[UR6][R2.64], R6 ;  /* 0x0000000602007986 */ /* 0x0041e8000c101b06 */
[----:B------:R0:W-:Y:S04]  /*0170*/  STG.E.64 desc[UR6][R2.64+0x8], R8 ;  /* 0x0000080802007986 */ /* 0x0001e8000c101b06 */
[----:B------:R0:W-:Y:S01]  /*0180*/  STG.E.64 desc[UR6][R2.64+0x10], R10 ;  /* 0x0000100a02007986 */ /* 0x0001e2000c101b06 */
[----:B------:R-:W-:Y:S05]  /*0190*/  @!P0 BRA `(.L_x_36) ;  /* 0x0000000c00508947 */ /* 0x000fea0003800000 */
[--C-:B0-----:R-:W-:Y:S01]  /*01a0*/  SHF.R.S32.HI R10, RZ, 0x1f, R0.reuse ;  /* 0x0000001fff0a7819 */ /* 0x101fe20000011400 */
[----:B------:R-:W-:Y:S02]  /*01b0*/  IMAD.MOV.U32 R11, RZ, RZ, RZ ;  /* 0x000000ffff0b7224 */ /* 0x000fe400078e00ff */
[----:B------:R-:W-:-:S07]  /*01c0*/  IMAD.MOV.U32 R13, RZ, RZ, R0 ;  /* 0x000000ffff0d7224 */ /* 0x000fce00078e0000 */
.L_x_42:
[----:B0-----:R-:W-:Y:S01]  /*01d0*/  LOP3.LUT R2, R13, 0x3, RZ, 0xc0, !PT ;  /* 0x000000030d027812 */ /* 0x001fe200078ec0ff */
[----:B------:R-:W-:Y:S03]  /*01e0*/  BSSY.RECONVERGENT B1, `(.L_x_37) ;  /* 0x00000c9000017945 */ /* 0x000fe60003800200 */
[----:B------:R-:W-:-:S04]  /*01f0*/  ISETP.NE.U32.AND P0, PT, R2, RZ, PT ;  /* 0x000000ff0200720c */ /* 0x000fc80003f05070 */
[----:B------:R-:W-:-:S13]  /*0200*/  ISETP.NE.AND.EX P0, PT, RZ, RZ, PT, P0 ;  /* 0x000000ffff00720c */ /* 0x000fda0003f05300 */
[----:B------:R-:W-:Y:S05]  /*0210*/  @!P0 BRA `(.L_x_38) ;  /* 0x0000000c00148947 */ /* 0x000fea0003800000 */
[----:B------:R-:W0:Y:S01]  /*0220*/  LDC.64 R6, c[0x4][RZ] ;  /* 0x01000000ff067b82 */ /* 0x000e220000000a00 */
[----:B------:R-:W-:Y:S02]  /*0230*/  IMAD.MOV.U32 R12, RZ, RZ, RZ ;  /* 0x000000ffff0c7224 */ /* 0x000fe400078e00ff */
[----:B0-----:R-:W-:-:S07]  /*0240*/  IMAD.WIDE.U32 R6, R11, 0xc80, R6 ;  /* 0x00000c800b067825 */ /* 0x001fce00078e0006 */
.L_x_41:
[----:B0-----:R-:W-:Y:S02]  /*0250*/  CS2R R14, SRZ ;  /* 0x00000000000e7805 */ /* 0x001fe4000001ff00 */
[----:B------:R-:W-:Y:S02]  /*0260*/  CS2R R2, SRZ ;  /* 0x0000000000027805 */ /* 0x000fe4000001ff00 */
[----:B------:R-:W-:-:S07]  /*0270*/  CS2R R4, SRZ ;  /* 0x0000000000047805 */ /* 0x000fce000001ff00 */
.L_x_40:
[----:B------:R-:W0:Y:S02]  /*0280*/  LDC.64 R8, c[0x0][0x388] ;  /* 0x0000e200ff087b82 */ /* 0x000e240000000a00 */
[----:B0-----:R-:W-:-:S04]  /*0290*/  IMAD.WIDE R8, R0, 0x30, R8 ;  /* 0x0000003000087825 */ /* 0x001fc800078e0208 */
[----:B------:R-:W-:-:S05]  /*02a0*/  IMAD.WIDE.U32 R8, R15, 0x4, R8 ;  /* 0x000000040f087825 */ /* 0x000fca00078e0008 */
[----:B------:R0:W5:Y:S01]  /*02b0*/  LDG.E R16, desc[UR6][R8.64+0x4] ;  /* 0x0000040608107981 */ /* 0x000162000c1e1900 */
[----:B------:R-:W-:-:S07]  /*02c0*/  IMAD.MOV.U32 R17, RZ, RZ, RZ ;  /* 0x000000ffff117224 */ /* 0x000fce00078e00ff */
.L_x_39:
[----:B-----5:R-:W-:Y:S01]  /*02d0*/  SHF.R.U32.HI R22, RZ, R17, R16 ;  /* 0x00000011ff167219 */ /* 0x020fe20000011610 */
[----:B0-----:R-:W-:-:S03]  /*02e0*/  IMAD.SHL.U32 R8, R15, 0x20, RZ ;  /* 0x000000200f087824 */ /* 0x001fc600078e00ff */
[----:B------:R-:W-:Y:S01]  /*02f0*/  LOP3.LUT R9, R22, 0x1, RZ, 0xc0, !PT ;  /* 0x0000000116097812 */ /* 0x000fe200078ec0ff */
[----:B------:R-:W-:-:S03]  /*0300*/  IMAD.IADD R8, R8, 0x1, R17 ;  /* 0x0000000108087824 */ /* 0x000fc600078e0211 */
[----:B------:R-:W-:Y:S01]  /*0310*/  ISETP.NE.U32.AND P0, PT, R9, 0x1, PT ;  /* 0x000000010900780c */ /* 0x000fe20003f05070 */
[----:B------:R-:W-:-:S03]  /*0320*/  IMAD R9, R8, 0x5, RZ ;  /* 0x0000000508097824 */ /* 0x000fc600078e02ff */
[----:B------:R-:W-:Y:S01]  /*0330*/  R2P PR, R22, 0x7e ;  /* 0x0000007e16007804 */ /* 0x000fe20000000000 */
[----:B------:R-:W-:-:S08]  /*0340*/  IMAD.WIDE.U32 R8, R9, 0x4, R6 ;  /* 0x0000000409087825 */ /* 0x000fd000078e0006 */
[----:B------:R-:W2:Y:S04]  /*0350*/  @!P0 LDG.E R19, desc[UR6][R8.64] ;  /* 0x0000000608138981 */ /* 0x000ea8000c1e1900 */
[----:B------:R-:W3:Y:S04]  /*0360*/  @P1 LDG.E R21, desc[UR6][R8.64+0x14] ;  /* 0x0000140608151981 */ /* 0x000ee8000c1e1900 */
[----:B------:R-:W4:Y:S04]  /*0370*/  @!P0 LDG.E R18, desc[UR6][R8.64+0x10] ;  /* 0x0000100608128981 */ /* 0x000f28000c1e1900 */
[----:B------:R-:W4:Y:S04]  /*0380*/  @P2 LDG.E R23, desc[UR6][R8.64+0x28] ;  /* 0x0000280608172981 */ /* 0x000f28000c1e1900 */
[----:B------:R-:W4:Y:S04]  /*0390*/  @P1 LDG.E R20, desc[UR6][R8.64+0x24] ;  /* 0x0000240608141981 */ /* 0x000f28000c1e1900 */
[----:B------:R-:W4:Y:S04]  /*03a0*/  @P3 LDG.E R25, desc[UR6][R8.64+0x3c] ;  /* 0x00003c0608193981 */ /* 0x000f28000c1e1900 */
[----:B------:R-:W4:Y:S04]  /*03b0*/  @P2 LDG.E R24, desc[UR6][R8.64+0x38] ;  /* 0x0000380608182981 */ /* 0x000f28000c1e1900 */
[----:B------:R-:W4:Y:S04]  /*03c0*/  @P4 LDG.E R27, desc[UR6][R8.64+0x50] ;  /* 0x00005006081b4981 */ /* 0x000f28000c1e1900 */
[----:B------:R-:W4:Y:S01]  /*03d0*/  @P5 LDG.E R29, desc[UR6][R8.64+0x64] ;  /* 0x00006406081d5981 */ /* 0x000f22000c1e1900 */
[----:B--2---:R-:W-:-:S03]  /*03e0*/  @!P0 LOP3.LUT R14, R14, R19, RZ, 0x3c, !PT ;  /* 0x000000130e0e8212 */ /* 0x004fc600078e3cff */
[----:B------:R-:W2:Y:S01]  /*03f0*/  @!P0 LDG.E R19, desc[UR6][R8.64+0x4] ;  /* 0x0000040608138981 */ /* 0x000ea2000c1e1900 */
[----:B---3--:R-:W-:-:S03]  /*0400*/  @P1 LOP3.LUT R14, R14, R21, RZ, 0x3c, !PT ;  /* 0x000000150e0e1212 */ /* 0x008fc600078e3cff */
[----:B------:R-:W3:Y:S01]  /*0410*/  @!P0 LDG.E R21, desc[UR6][R8.64+0xc] ;  /* 0x00000c0608158981 */ /* 0x000ee2000c1e1900 */
[----:B----4-:R-:W-:-:S03]  /*0420*/  @!P0 LOP3.LUT R3, R3, R18, RZ, 0x3c, !PT ;  /* 0x0000001203038212 */ /* 0x010fc600078e3cff */
[----:B------:R-:W4:Y:S01]  /*0430*/  @!P0 LDG.E R18, desc[UR6][R8.64+0x8] ;  /* 0x0000080608128981 */ /* 0x000f22000c1e1900 */
[----:B------:R-:W-:-:S03]  /*0440*/  @P2 LOP3.LUT R14, R14, R23, RZ, 0x3c, !PT ;  /* 0x000000170e0e2212 */ /* 0x000fc600078e3cff */
[----:B------:R-:W4:Y:S01]  /*0450*/  @P1 LDG.E R23, desc[UR6][R8.64+0x18] ;  /* 0x0000180608171981 */ /* 0x000f22000c1e1900 */
[----:B------:R-:W-:-:S03]  /*0460*/  @P1 LOP3.LUT R3, R3, R20, RZ, 0x3c, !PT ;  /* 0x0000001403031212 */ /* 0x000fc600078e3cff */
[----:B------:R-:W4:Y:S01]  /*0470*/  @P1 LDG.E R20, desc[UR6][R8.64+0x1c] ;  /* 0x00001c0608141981 */ /* 0x000f22000c1e1900 */
[----:B------:R-:W-:-:S03]  /*0480*/  @P3 LOP3.LUT R14, R14, R25, RZ, 0x3c, !PT ;  /* 0x000000190e0e3212 */ /* 0x000fc600078e3cff */
[----:B------:R-:W4:Y:S01]  /*0490*/  @P1 LDG.E R25, desc[UR6][R8.64+0x20] ;  /* 0x0000200608191981 */ /* 0x000f22000c1e1900 */
[----:B------:R-:W-:-:S03]  /*04a0*/  @P2 LOP3.LUT R3, R3, R24, RZ, 0x3c, !PT ;  /* 0x0000001803032212 */ /* 0x000fc600078e3cff */
[----:B------:R-:W4:Y:S01]  /*04b0*/  @P3 LDG.E R24, desc[UR6][R8.64+0x4c] ;  /* 0x00004c0608183981 */ /* 0x000f22000c1e1900 */
[----:B--2---:R-:W-:-:S03]  /*04c0*/  @!P0 LOP3.LUT R4, R4, R19, RZ, 0x3c, !PT ;  /* 0x0000001304048212 */ /* 0x004fc600078e3cff */
[----:B------:R-:W2:Y:S01]  /*04d0*/  @P2 LDG.E R19, desc[UR6][R8.64+0x2c] ;  /* 0x00002c0608132981 */ /* 0x000ea2000c1e1900 */
[----:B---3--:R-:W-:-:S03]  /*04e0*/  @!P0 LOP3.LUT R2, R2, R21, RZ, 0x3c, !PT ;  /* 0x0000001502028212 */ /* 0x008fc600078e3cff */
[----:B------:R-:W3:Y:S01]  /*04f0*/  @P2 LDG.E R21, desc[UR6][R8.64+0x34] ;  /* 0x0000340608152981 */ /* 0x000ee2000c1e1900 */
[----:B----4-:R-:W-:-:S03]  /*0500*/  @!P0 LOP3.LUT R5, R5, R18, RZ, 0x3c, !PT ;  /* 0x0000001205058212 */ /* 0x010fc600078e3cff */
[----:B------:R-:W4:Y:S01]  /*0510*/  @P2 LDG.E R18, desc[UR6][R8.64+0x30] ;  /* 0x0000300608122981 */ /* 0x000f22000c1e1900 */
        /* <DEDUP_REMOVED lines=10> */
[----:B--2---:R-:W-:-:S03]  /*05c0*/  @P2 LOP3.LUT R4, R4, R19, RZ, 0x3c, !PT ;  /* 0x0000001304042212 */ /* 0x004fc600078e3cff */
[----:B------:R-:W2:Y:S01]  /*05d0*/  @P4 LDG.E R19, desc[UR6][R8.64+0x54] ;  /* 0x0000540608134981 */ /* 0x000ea2000c1e1900 */
[----:B---3--:R-:W-:-:S03]  /*05e0*/  @P2 LOP3.LUT R2, R2, R21, RZ, 0x3c, !PT ;  /* 0x0000001502022212 */ /* 0x008fc600078e3cff */
[----:B------:R-:W3:Y:S01]  /*05f0*/  @P4 LDG.E R21, desc[UR6][R8.64+0x5c] ;  /* 0x00005c0608154981 */ /* 0x000ee2000c1e1900 */
[----:B----4-:R-:W-:-:S03]  /*0600*/  @P2 LOP3.LUT R5, R5, R18, RZ, 0x3c, !PT ;  /* 0x0000001205052212 */ /* 0x010fc600078e3cff */
        /* <DEDUP_REMOVED lines=9> */
[----:B------:R-:W-:Y:S02]  /*06a0*/  LOP3.LUT P0, RZ, R22, 0x80, RZ, 0xc0, !PT ;  /* 0x0000008016ff7812 */ /* 0x000fe4000780c0ff */
[----:B------:R-:W-:-:S04]  /*06b0*/  @P5 LOP3.LUT R14, R14, R29, RZ, 0x3c, !PT ;  /* 0x0000001d0e0e5212 */ /* 0x000fc800078e3cff */
[----:B------:R-:W-:-:S07]  /*06c0*/  @P6 LOP3.LUT R14, R14, R27, RZ, 0x3c, !PT ;  /* 0x0000001b0e0e6212 */ /* 0x000fce00078e3cff */
[----:B------:R-:W4:Y:S04]  /*06d0*/  @P0 LDG.E R27, desc[UR6][R8.64+0x8c] ;  /* 0x00008c06081b0981 */ /* 0x000f28000c1e1900 */
        /* <DEDUP_REMOVED lines=15> */
[----:B------:R-:W-:Y:S02]  /*07d0*/  @P0 LOP3.LUT R14, R14, R27, RZ, 0x3c, !PT ;  /* 0x0000001b0e0e0212 */ /* 0x000fe400078e3cff */
[----:B--2---:R-:W-:Y:S02]  /*07e0*/  @P6 LOP3.LUT R4, R4, R19, RZ, 0x3c, !PT ;  /* 0x0000001304046212 */ /* 0x004fe400078e3cff */
[----:B---3--:R-:W-:Y:S02]  /*07f0*/  @P6 LOP3.LUT R2, R2, R21, RZ, 0x3c, !PT ;  /* 0x0000001502026212 */ /* 0x008fe400078e3cff */
[----:B----4-:R-:W-:Y:S02]  /*0800*/  @P6 LOP3.LUT R5, R5, R18, RZ, 0x3c, !PT ;  /* 0x0000001205056212 */ /* 0x010fe400078e3cff */
[----:B------:R-:W-:Y:S02]  /*0810*/  @P0 LOP3.LUT R4, R4, R23, RZ, 0x3c, !PT ;  /* 0x0000001704040212 */ /* 0x000fe400078e3cff */
[----:B------:R-:W-:-:S02]  /*0820*/  @P6 LOP3.LUT R3, R3, R20, RZ, 0x3c, !PT ;  /* 0x0000001403036212 */ /* 0x000fc400078e3cff */
[----:B------:R-:W-:Y:S02]  /*0830*/  @P0 LOP3.LUT R2, R2, R25, RZ, 0x3c, !PT ;  /* 0x0000001902020212 */ /* 0x000fe400078e3cff */
[----:B------:R-:W-:Y:S02]  /*0840*/  @P0 LOP3.LUT R3, R3, R26, RZ, 0x3c, !PT ;  /* 0x0000001a03030212 */ /* 0x000fe400078e3cff */
[----:B------:R-:W-:Y:S02]  /*0850*/  @P0 LOP3.LUT R5, R5, R24, RZ, 0x3c, !PT ;  /* 0x0000001805050212 */ /* 0x000fe400078e3cff */
[----:B------:R-:W-:-:S13]  /*0860*/  R2P PR, R22.B1, 0x7f ;  /* 0x0000007f16007804 */ /* 0x000fda0000001000 */
[----:B------:R-:W2:Y:S04]  /*0870*/  @P0 LDG.E R19, desc[UR6][R8.64+0xa0] ;  /* 0x0000a00608130981 */ /* 0x000ea8000c1e1900 */
[----:B------:R-:W3:Y:S04]  /*0880*/  @P1 LDG.E R21, desc[UR6][R8.64+0xb4] ;  /* 0x0000b40608151981 */ /* 0x000ee8000c1e1900 */
[----:B------:R-:W4:Y:S04]  /*0890*/  @P2 LDG.E R23, desc[UR6][R8.64+0xc8] ;  /* 0x0000c80608172981 */ /* 0x000f28000c1e1900 */
[----:B------:R-:W4:Y:S04]  /*08a0*/  @P0 LDG.E R20, desc[UR6][R8.64+0xa8] ;  /* 0x0000a80608140981 */ /* 0x000f28000c1e1900 */
[----:B------:R-:W4:Y:S04]  /*08b0*/  @P0 LDG.E R24, desc[UR6][R8.64+0xb0] ;  /* 0x0000b00608180981 */ /* 0x000f28000c1e1900 */
[----:B------:R-:W4:Y:S04]  /*08c0*/  @P3 LDG.E R25, desc[UR6][R8.64+0xdc] ;  /* 0x0000dc0608193981 */ /* 0x000f28000c1e1900 */
[----:B------:R-:W4:Y:S04]  /*08d0*/  @P1 LDG.E R18, desc[UR6][R8.64+0xbc] ;  /* 0x0000bc0608121981 */ /* 0x000f28000c1e1900 */
        /* <DEDUP_REMOVED lines=20> */
[----:B---3--:R-:W-:Y:S02]  /*0a20*/  @P0 LOP3.LUT R2, R2, R21, RZ, 0x3c, !PT ;  /* 0x0000001502020212 */ /* 0x008fe400078e3cff */
[----:B------:R-:W-:Y:S01]  /*0a30*/  LOP3.LUT P0, RZ, R22, 0x8000, RZ, 0xc0, !PT ;  /* 0x0000800016ff7812 */ /* 0x000fe2000780c0ff */
[----:B------:R-:W3:Y:S01]  /*0a40*/  @P2 LDG.E R21, desc[UR6][R8.64+0xcc] ;  /* 0x0000cc0608152981 */ /* 0x000ee2000c1e1900 */
[----:B----4-:R-:W-:-:S03]  /*0a50*/  @P1 LOP3.LUT R4, R4, R23, RZ, 0x3c, !PT ;  /* 0x0000001704041212 */ /* 0x010fc600078e3cff */
[----:B------:R-:W4:Y:S04]  /*0a60*/  @P2 LDG.E R22, desc[UR6][R8.64+0xd0] ;  /* 0x0000d00608162981 */ /* 0x000f28000c1e1900 */
[----:B------:R-:W4:Y:S01]  /*0a70*/  @P2 LDG.E R23, desc[UR6][R8.64+0xd4] ;  /* 0x0000d40608172981 */ /* 0x000f22000c1e1900 */
[----:B------:R-:W-:-:S03]  /*0a80*/  @P1 LOP3.LUT R3, R3, R20, RZ, 0x3c, !PT ;  /* 0x0000001403031212 */ /* 0x000fc600078e3cff */
[----:B------:R-:W4:Y:S01]  /*0a90*/  @P3 LDG.E R20, desc[UR6][R8.64+0xec] ;  /* 0x0000ec0608143981 */ /* 0x000f22000c1e1900 */
[----:B------:R-:W-:Y:S02]  /*0aa0*/  @P5 LOP3.LUT R14, R14, R29, RZ, 0x3c, !PT ;  /* 0x0000001d0e0e5212 */ /* 0x000fe400078e3cff */
[----:B------:R-:W-:Y:S01]  /*0ab0*/  @P2 LOP3.LUT R3, R3, R24, RZ, 0x3c, !PT ;  /* 0x0000001803032212 */ /* 0x000fe200078e3cff */
[----:B------:R-:W4:Y:S04]  /*0ac0*/  @P0 LDG.E R26, desc[UR6][R8.64+0x13c] ;  /* 0x00013c06081a0981 */ /* 0x000f28000c1e1900 */
        /* <DEDUP_REMOVED lines=9> */
[----:B------:R-:W-:Y:S02]  /*0b60*/  @P2 LOP3.LUT R2, R2, R23, RZ, 0x3c, !PT ;  /* 0x0000001702022212 */ /* 0x000fe400078e3cff */
[----:B------:R-:W-:Y:S01]  /*0b70*/  @P3 LOP3.LUT R5, R5, R18, RZ, 0x3c, !PT ;  /* 0x0000001205053212 */ /* 0x000fe200078e3cff */
[----:B------:R-:W4:Y:S01]  /*0b80*/  @P4 LDG.E R23, desc[UR6][R8.64+0xfc] ;  /* 0x0000fc0608174981 */ /* 0x000f22000c1e1900 */
[----:B------:R-:W-:-:S03]  /*0b90*/  @P3 LOP3.LUT R4, R4, R25, RZ, 0x3c, !PT ;  /* 0x0000001904043212 */ /* 0x000fc600078e3cff */
        /* <DEDUP_REMOVED lines=20> */
[----:B------:R-:W-:-:S05]  /*0ce0*/  VIADD R17, R17, 0x10 ;  /* 0x0000001011117836 */ /* 0x000fca0000000000 */
[----:B------:R-:W-:Y:S02]  /*0cf0*/  ISETP.NE.AND P1, PT, R17, 0x20, PT ;  /* 0x000000201100780c */ /* 0x000fe40003f25270 */
[----:B------:R-:W-:Y:S02]  /*0d00*/  @P5 LOP3.LUT R3, R3, R20, RZ, 0x3c, !PT ;  /* 0x0000001403035212 */ /* 0x000fe400078e3cff */
[----:B--2---:R-:W-:Y:S02]  /*0d10*/  @P5 LOP3.LUT R2, R2, R19, RZ, 0x3c, !PT ;  /* 0x0000001302025212 */ /* 0x004fe400078e3cff */
[----:B---3--:R-:W-:Y:S02]  /*0d20*/  @P6 LOP3.LUT R4, R4, R21, RZ, 0x3c, !PT ;  /* 0x0000001504046212 */ /* 0x008fe400078e3cff */
[----:B----4-:R-:W-:Y:S02]  /*0d30*/  @P6 LOP3.LUT R5, R5, R22, RZ, 0x3c, !PT ;  /* 0x0000001605056212 */ /* 0x010fe400078e3cff */
[----:B------:R-:W-:-:S02]  /*0d40*/  @P6 LOP3.LUT R2, R2, R23, RZ, 0x3c, !PT ;  /* 0x0000001702026212 */ /* 0x000fc400078e3cff */
[----:B------:R-:W-:Y:S02]  /*0d50*/  @P6 LOP3.LUT R3, R3, R18, RZ, 0x3c, !PT ;  /* 0x0000001203036212 */ /* 0x000fe400078e3cff */
[----:B------:R-:W-:Y:S02]  /*0d60*/  @P0 LOP3.LUT R5, R5, R24, RZ, 0x3c, !PT ;  /* 0x0000001805050212 */ /* 0x000fe400078e3cff */
[----:B------:R-:W-:Y:S02]  /*0d70*/  @P0 LOP3.LUT R4, R4, R25, RZ, 0x3c, !PT ;  /* 0x0000001904040212 */ /* 0x000fe400078e3cff */
[----:B------:R-:W-:Y:S02]  /*0d80*/  @P0 LOP3.LUT R3, R3, R26, RZ, 0x3c, !PT ;  /* 0x0000001a03030212 */ /* 0x000fe400078e3cff */
[----:B------:R-:W-:Y:S01]  /*0d90*/  @P0 LOP3.LUT R2, R2, R27, RZ, 0x3c, !PT ;  /* 0x0000001b02020212 */ /* 0x000fe200078e3cff */
[----:B------:R-:W-:Y:S06]  /*0da0*/  @P1 BRA `(.L_x_39) ;  /* 0xfffffff400481947 */ /* 0x000fec000383ffff */
[----:B------:R-:W-:-:S05]  /*0db0*/  VIADD R15, R15, 0x1 ;  /* 0x000000010f0f7836 */ /* 0x000fca0000000000 */
[----:B------:R-:W-:-:S13]  /*0dc0*/  ISETP.NE.AND P0, PT, R15, 0x5, PT ;  /* 0x000000050f00780c */ /* 0x000fda0003f05270 */
[----:B------:R-:W-:Y:S05]  /*0dd0*/  @P0 BRA `(.L_x_40) ;  /* 0xfffffff400280947 */ /* 0x000fea000383ffff */
[----:B------:R-:W0:Y:S01]  /*0de0*/  LDC.64 R8, c[0x0][0x388] ;  /* 0x0000e200ff087b82 */ /* 0x000e220000000a00 */
[----:B------:R-:W-:Y:S01]  /*0df0*/  VIADD R12, R12, 0x1 ;  /* 0x000000010c0c7836 */ /* 0x000fe20000000000 */
[----:B------:R-:W-:-:S04]  /*0e00*/  LOP3.LUT R15, R13, 0x3, RZ, 0xc0, !PT ;  /* 0x000000030d0f7812 */ /* 0x000fc800078ec0ff */
[----:B------:R-:W-:Y:S01]  /*0e10*/  ISETP.GE.U32.AND P0, PT, R12, R15, PT ;  /* 0x0000000f0c00720c */ /* 0x000fe20003f06070 */
[----:B0-----:R-:W-:-:S05]  /*0e20*/  IMAD.WIDE R8, R0, 0x30, R8 ;  /* 0x0000003000087825 */ /* 0x001fca00078e0208 */
[----:B------:R0:W-:Y:S04]  /*0e30*/  STG.E.64 desc[UR6][R8.64+0x8], R4 ;  /* 0x0000080408007986 */ /* 0x0001e8000c101b06 */
[----:B------:R0:W-:Y:S04]  /*0e40*/  STG.E.64 desc[UR6][R8.64+0x10], R2 ;  /* 0x0000100208007986 */ /* 0x0001e8000c101b06 */
[----:B------:R0:W-:Y:S01]  /*0e50*/  STG.E desc[UR6][R8.64+0x4], R14 ;  /* 0x0000040e08007986 */ /* 0x0001e2000c101906 */
[----:B------:R-:W-:Y:S05]  /*0e60*/  @!P0 BRA `(.L_x_41) ;  /* 0xfffffff000f88947 */ /* 0x000fea000383ffff */
.L_x_38:
[----:B------:R-:W-:Y:S05]  /*0e70*/  BSYNC.RECONVERGENT B1 ;  /* 0x0000000000017941 */ /* 0x000fea0003800200 */
.L_x_37:
[----:B------:R-:W-:Y:S01]  /*0e80*/  ISETP.GT.U32.AND P0, PT, R13, 0x3, PT ;  /* 0x000000030d00780c */ /* 0x000fe20003f04070 */
[----:B------:R-:W-:Y:S01]  /*0e90*/  VIADD R11, R11, 0x1 ;  /* 0x000000010b0b7836 */ /* 0x000fe20000000000 */
[--C-:B------:R-:W-:Y:S02]  /*0ea0*/  SHF.R.U64 R13, R13, 0x2, R10.reuse ;  /* 0x000000020d0d7819 */ /* 0x100fe4000000120a */
[----:B------:R-:W-:Y:S02]  /*0eb0*/  ISETP.GT.U32.AND.EX P0, PT, R10, RZ, PT, P0 ;  /* 0x000000ff0a00720c */ /* 0x000fe40003f04100 */
[----:B------:R-:W-:-:S11]  /*0ec0*/  SHF.R.U32.HI R10, RZ, 0x2, R10 ;  /* 0x00000002ff0a7819 */ /* 0x000fd6000001160a */
[----:B------:R-:W-:Y:S05]  /*0ed0*/  @P0 BRA `(.L_x_42) ;  /* 0xfffffff000bc0947 */ /* 0x000fea000383ffff */
.L_x_36:
[----:B------:R-:W-:Y:S05]  /*0ee0*/  BSYNC.RECONVERGENT B0 ;  /* 0x0000000000007941 */ /* 0x000fea0003800200 */
.L_x_35:
[----:B0-----:R-:W0:Y:S01]  /*0ef0*/  LDC.64 R2, c[0x0][0x388] ;  /* 0x0000e200ff027b82 */ /* 0x001e220000000a00 */
[----:B------:R-:W-:Y:S01]  /*0f00*/  IMAD.MOV R6, RZ, RZ, -R0 ;  /* 0x000000ffff067224 */ /* 0x000fe200078e0a00 */
[----:B------:R-:W-:-:S06]  /*0f10*/  UMOV UR4, URZ ;  /* 0x000000ff00047c82 */ /* 0x000fcc0008000000 */
[----:B------:R-:W1:Y:S01]  /*0f20*/  LDC.64 R4, c[0x4][0x40] ;  /* 0x01001000ff047b82 */ /* 0x000e620000000a00 */
[----:B0-----:R-:W-:-:S05]  /*0f30*/  IMAD.WIDE R2, R0, 0x30, R2 ;  /* 0x0000003000027825 */ /* 0x001fca00078e0202 */
[----:B------:R0:W-:Y:S01]  /*0f40*/  STG.E.64 desc[UR6][R2.64+0x18], RZ ;  /* 0x000018ff02007986 */ /* 0x0001e2000c101b06 */
[----:B-1----:R-:W-:-:S03]  /*0f50*/  IMAD.WIDE.U32 R4, R0, 0x4, R4 ;  /* 0x0000000400047825 */ /* 0x002fc600078e0004 */
[----:B------:R0:W-:Y:S04]  /*0f60*/  STG.E desc[UR6][R2.64+0x20], RZ ;  /* 0x000020ff02007986 */ /* 0x0001e8000c101906 */
[----:B------:R0:W-:Y:S02]  /*0f70*/  STG.E.64 desc[UR6][R2.64+0x28], RZ ;  /* 0x000028ff02007986 */ /* 0x0001e4000c101b06 */
.L_x_51:
[----:B------:R-:W-:Y:S01]  /*0f80*/  ISETP.NE.AND P0, PT, R6, RZ, PT ;  /* 0x000000ff0600720c */ /* 0x000fe20003f05270 */
[----:B------:R-:W-:-:S12]  /*0f90*/  BSSY.RECONVERGENT B0, `(.L_x_43) ;  /* 0x0000015000007945 */ /* 0x000fd80003800200 */
[----:B-1234-:R-:W-:Y:S05]  /*0fa0*/  @P0 BRA `(.L_x_44) ;  /* 0x00000000004c0947 */ /* 0x01efea0003800000 */
[----:B------:R-:W2:Y:S04]  /*0fb0*/  LDG.E.64 R10, desc[UR6][R2.64] ;  /* 0x00000006020a7981 */ /* 0x000ea8000c1e1b00 */
[----:B------:R-:W3:Y:S04]  /*0fc0*/  LDG.E.64 R8, desc[UR6][R2.64+0x10] ;  /* 0x0000100602087981 */ /* 0x000ee8000c1e1b00 */
[----:B------:R-:W4:Y:S01]  /*0fd0*/  LDG.E.64 R14, desc[UR6][R2.64+0x8] ;  /* 0x00000806020e7981 */ /* 0x000f22000c1e1b00 */
[----:B--2---:R-:W-:Y:S01]  /*0fe0*/  SHF.R.U32.HI R12, RZ, 0x2, R11 ;  /* 0x00000002ff0c7819 */ /* 0x004fe2000001160b */
[----:B------:R-:W-:-:S03]  /*0ff0*/  VIADD R10, R10, 0x587c5 ;  /* 0x000587c50a0a7836 */ /* 0x000fc60000000000 */
[----:B------:R-:W-:Y:S01]  /*1000*/  LOP3.LUT R12, R12, R11, RZ, 0x3c, !PT ;  /* 0x0000000b0c0c7212 */ /* 0x000fe200078e3cff */
[----:B---3--:R-:W-:Y:S02]  /*1010*/  IMAD.SHL.U32 R7, R9, 0x10, RZ ;  /* 0x0000001009077824 */ /* 0x008fe400078e00ff */
[----:B------:R-:W-:Y:S02]  /*1020*/  IMAD.MOV.U32 R17, RZ, RZ, R8 ;  /* 0x000000ffff117224 */ /* 0x000fe400078e0008 */
[----:B------:R-:W-:Y:S02]  /*1030*/  IMAD.SHL.U32 R11, R12, 0x2, RZ ;  /* 0x000000020c0b7824 */ /* 0x000fe400078e00ff */
[----:B----4-:R-:W-:-:S03]  /*1040*/  IMAD.MOV.U32 R16, RZ, RZ, R15 ;  /* 0x000000ffff107224 */ /* 0x010fc600078e000f */
[----:B------:R-:W-:Y:S01]  /*1050*/  LOP3.LUT R12, R12, R11, R7, 0x96, !PT ;  /* 0x0000000b0c0c7212 */ /* 0x000fe200078e9607 */
[----:B------:R-:W-:Y:S01]  /*1060*/  IMAD.MOV.U32 R11, RZ, RZ, R14 ;  /* 0x000000ffff0b7224 */ /* 0x000fe200078e000e */
[----:B------:R1:W-:Y:S02]  /*1070*/  STG.E.64 desc[UR6][R2.64+0x8], R16 ;  /* 0x0000081002007986 */ /* 0x0003e4000c101b06 */
[----:B------:R-:W-:Y:S01]  /*1080*/  LOP3.LUT R13, R12, R9, RZ, 0x3c, !PT ;  /* 0x000000090c0d7212 */ /* 0x000fe200078e3cff */
[----:B------:R-:W-:Y:S01]  /*1090*/  IMAD.MOV.U32 R12, RZ, RZ, R9 ;  /* 0x000000ffff0c7224 */ /* 0x000fe200078e0009 */
[----:B------:R1:W-:Y:S03]  /*10a0*/  STG.E.64 desc[UR6][R2.64], R10 ;  /* 0x0000000a02007986 */ /* 0x0003e6000c101b06 */
[----:B------:R-:W-:Y:S01]  /*10b0*/  IMAD.IADD R7, R13, 0x1, R10 ;  /* 0x000000010d077824 */ /* 0x000fe200078e020a */
[----:B------:R1:W-:Y:S04]  /*10c0*/  STG.E.64 desc[UR6][R2.64+0x10], R12 ;  /* 0x0000100c02007986 */ /* 0x0003e8000c101b06 */
[----:B------:R1:W-:Y:S02]  /*10d0*/  STG.E desc[UR6][R4.64], R7 ;  /* 0x0000000704007986 */ /* 0x0003e4000c101906 */
.L_x_44:
[----:B------:R-:W-:Y:S05]  /*10e0*/  BSYNC.RECONVERGENT B0 ;  /* 0x0000000000007941 */ /* 0x000fea0003800200 */
.L_x_43:
[----:B------:R-:W-:Y:S01]  /*10f0*/  UIADD3 UR5, UPT, UPT, UR4, 0x1, URZ ;  /* 0x0000000104057890 */ /* 0x000fe2000fffe0ff */
[----:B------:R-:W-:Y:S05]  /*1100*/  BSSY.RECONVERGENT B0, `(.L_x_45) ;  /* 0x0000016000007945 */ /* 0x000fea0003800200 */
[----:B------:R-:W-:-:S13]  /*1110*/  ISETP.NE.AND P0, PT, R0, UR5, PT ;  /* 0x0000000500007c0c */ /* 0x000fda000bf05270 */
[----:B------:R-:W-:Y:S05]  /*1120*/  @P0 BRA `(.L_x_46) ;  /* 0x00000000004c0947 */ /* 0x000fea0003800000 */
[----:B-1----:R-:W2:Y:S04]  /*1130*/  LDG.E.64 R10, desc[UR6][R2.64] ;  /* 0x00000006020a7981 */ /* 0x002ea8000c1e1b00 */
        /* <DEDUP_REMOVED lines=18> */
.L_x_46:
[----:B------:R-:W-:Y:S05]  /*1260*/  BSYNC.RECONVERGENT B0 ;  /* 0x0000000000007941 */ /* 0x000fea0003800200 */
.L_x_45:
[----:B------:R-:W-:Y:S01]  /*1270*/  UIADD3 UR5, UPT, UPT, UR4, 0x2, URZ ;  /* 0x0000000204057890 */ /* 0x000fe2000fffe0ff */
[----:B------:R-:W-:Y:S05]  /*1280*/  BSSY.RECONVERGENT B0, `(.L_x_47) ;  /* 0x0000016000007945 */ /* 0x000fea0003800200 */
[----:B------:R-:W-:-:S13]  /*1290*/  ISETP.NE.AND P0, PT, R0, UR5, PT ;  /* 0x0000000500007c0c */ /* 0x000fda000bf05270 */
[----:B------:R-:W-:Y:S05]  /*12a0*/  @P0 BRA `(.L_x_48) ;  /* 0x00000000004c0947 */ /* 0x000fea0003800000 */
[----:B-12---:R-:W2:Y:S04]  /*12b0*/  LDG.E.64 R10, desc[UR6][R2.64] ;  /* 0x00000006020a7981 */ /* 0x006ea8000c1e1b00 */
        /* <DEDUP_REMOVED lines=18> */
.L_x_48:
[----:B------:R-:W-:Y:S05]  /*13e0*/  BSYNC.RECONVERGENT B0 ;  /* 0x0000000000007941 */ /* 0x000fea0003800200 */
.L_x_47:
[----:B------:R-:W-:Y:S01]  /*13f0*/  UIADD3 UR5, UPT, UPT, UR4, 0x3, URZ ;  /* 0x0000000304057890 */ /* 0x000fe2000fffe0ff */
[----:B------:R-:W-:Y:S05]  /*1400*/  BSSY.RECONVERGENT B0, `(.L_x_49) ;  /* 0x0000016000007945 */ /* 0x000fea0003800200 */
[----:B------:R-:W-:-:S13]  /*1410*/  ISETP.NE.AND P0, PT, R0, UR5, PT ;  /* 0x0000000500007c0c */ /* 0x000fda000bf05270 */
[----:B------:R-:W-:Y:S05]  /*1420*/  @P0 BRA `(.L_x_50) ;  /* 0x00000000004c0947 */ /* 0x000fea0003800000 */
[----:B-123--:R-:W2:Y:S04]  /*1430*/  LDG.E.64 R10, desc[UR6][R2.64] ;  /* 0x00000006020a7981 */ /* 0x00eea8000c1e1b00 */
        /* <DEDUP_REMOVED lines=18> */
.L_x_50:
[----:B------:R-:W-:Y:S05]  /*1560*/  BSYNC.RECONVERGENT B0 ;  /* 0x0000000000007941 */ /* 0x000fea0003800200 */
.L_x_49:
[----:B------:R-:W-:Y:S01]  /*1570*/  UIADD3 UR4, UPT, UPT, UR4, 0x4, URZ ;  /* 0x0000000404047890 */ /* 0x000fe2000fffe0ff */
[----:B------:R-:W-:-:S03]  /*1580*/  VIADD R6, R6, 0x4 ;  /* 0x0000000406067836 */ /* 0x000fc60000000000 */
[----:B------:R-:W-:-:S09]  /*1590*/  UISETP.NE.AND UP0, UPT, UR4, 0x1dcd6500, UPT ;  /* 0x1dcd65000400788c */ /* 0x000fd2000bf05270 */
[----:B------:R-:W-:Y:S05]  /*15a0*/  BRA.U UP0, `(.L_x_51) ;  /* 0xfffffff900747547 */ /* 0x000fea000b83ffff */
[----:B------:R-:W-:Y:S05]  /*15b0*/  EXIT ;  /* 0x000000000000794d */ /* 0x000fea0003800000 */
.L_x_52:
        /* <DEDUP_REMOVED lines=12> */
.L_x_55:


//--------------------- .nv.global.init           --------------------------
	.section	.nv.global.init,"aw",@progbits
	.align	4
.nv.global.init:
	.type		mrg32k3aM1SubSeq,@object
	.size		mrg32k3aM1SubSeq,(mrg32k3aM2SubSeq - mrg32k3aM1SubSeq)
mrg32k3aM1SubSeq:
        /*0000*/ 	.byte	0x0b, 0xcc, 0xee, 0x04, 0x73, 0x29, 0x8b, 0x6f, 0xf6, 0x53, 0x03, 0xf6, 0x23, 0xf6, 0xea, 0xda
        /* <DEDUP_REMOVED lines=125> */
	.type		mrg32k3aM2SubSeq,@object
	.size		mrg32k3aM2SubSeq,(mrg32k3aM1 - mrg32k3aM2SubSeq)
mrg32k3aM2SubSeq:
        /* <DEDUP_REMOVED lines=126> */
	.type		mrg32k3aM1,@object
	.size		mrg32k3aM1,(mrg32k3aM1Seq - mrg32k3aM1)
mrg32k3aM1:
        /* <DEDUP_REMOVED lines=144> */
	.type		mrg32k3aM1Seq,@object
	.size		mrg32k3aM1Seq,(mrg32k3aM2 - mrg32k3aM1Seq)
mrg32k3aM1Seq:
        /* <DEDUP_REMOVED lines=144> */
	.type		mrg32k3aM2,@object
	.size		mrg32k3aM2,(mrg32k3aM2Seq - mrg32k3aM2)
mrg32k3aM2:
        /* <DEDUP_REMOVED lines=144> */
	.type		mrg32k3aM2Seq,@object
	.size		mrg32k3aM2Seq,(precalc_xorwow_matrix - mrg32k3aM2Seq)
mrg32k3aM2Seq:
        /* <DEDUP_REMOVED lines=144> */
	.type		precalc_xorwow_matrix,@object
	.size		precalc_xorwow_matrix,(precalc_xorwow_offset_matrix - precalc_xorwow_matrix)
precalc_xorwow_matrix:
        /* <DEDUP_REMOVED lines=6400> */
	.type		precalc_xorwow_offset_matrix,@object
	.size		precalc_xorwow_offset_matrix,(.L_1 - precalc_xorwow_offset_matrix)
precalc_xorwow_offset_matrix:
        /* <DEDUP_REMOVED lines=6400> */
.L_1:


//--------------------- .nv.shared.reserved.0     --------------------------
	.section	.nv.shared.reserved.0,"aw",@nobits
	.weak		__nv_reservedSMEM_offset_0_alias
	.size		__nv_reservedSMEM_offset_0_alias, 0, 64
	.other		__nv_reservedSMEM_offset_0_alias,@"STO_CUDA_RESERVED_SHARED STV_DEFAULT"
__nv_reservedSMEM_offset_0_alias:
	.zero		0
	.zero		64


//--------------------- .nv.global                --------------------------
	.section	.nv.global,"aw",@nobits
	.align	4
.nv.global:
	.type		vector_H,@object
	.size		vector_H,(vector_V - vector_H)
vector_H:
	.zero		32
	.type		vector_V,@object
	.size		vector_V,(.L_9 - vector_V)
vector_V:
	.zero		2000000000
.L_9:


//--------------------- .nv.constant0._Z9histogramii --------------------------
	.section	.nv.constant0._Z9histogramii,"a",@progbits
	.sectionflags	@""
	.align	4
.nv.constant0._Z9histogramii:
	.zero		904


//--------------------- .nv.constant0._Z11initVectorHv --------------------------
	.section	.nv.constant0._Z11initVectorHv,"a",@progbits
	.sectionflags	@""
	.align	4
.nv.constant0._Z11initVectorHv:
	.zero		896


//--------------------- .nv.constant0._Z11initVectorViP17curandStateXORWOW --------------------------
	.section	.nv.constant0._Z11initVectorViP17curandStateXORWOW,"a",@progbits
	.sectionflags	@""
	.align	4
.nv.constant0._Z11initVectorViP17curandStateXORWOW:
	.zero		912


//--------------------- SYMBOLS --------------------------

	.type		.nv.reservedSmem.offset0,@object
	.size		.nv.reservedSmem.offset0,0x4
